	.target	sm_100a

	.elftype	@"ET_EXEC"


//--------------------- .note.nv.tkinfo           --------------------------
	.section	.note.nv.tkinfo,"",@"SHT_NOTE"
	.sectionflags	@"SHF_NOTE_NV_TKINFO"
	.tkinfo
        /*0018*/ 	.word	0x00000002
        /*0030*/ 	.string	""
        /*0030*/ 	.string	"ptxas"
        /*0030*/ 	.string	"Cuda compilation tools, release 13.0, V13.0.88"
        /*0030*/ 	.string	"Build cuda_13.0.r13.0/compiler.36424714_0"
        /*0030*/ 	.string	"-arch sm_100a -m 64 "



//--------------------- .note.nv.cuinfo           --------------------------
	.section	.note.nv.cuinfo,"",@"SHT_NOTE"
	.sectionflags	@"SHF_NOTE_NV_CUINFO"
        /*0018*/ 	.short	0x0002
        /*001a*/ 	.short	0x0064
        /*001c*/ 	.short	0x0082
	.zero		2


//--------------------- .nv.info                  --------------------------
	.section	.nv.info,"",@"SHT_CUDA_INFO"
	.align	4


	//----- nvinfo : EIATTR_REGCOUNT
	.align		4
        /*0000*/ 	.byte	0x04, 0x2f
        /*0002*/ 	.short	(.L_12 - .L_11)
	.align		4
.L_11:
        /*0004*/ 	.word	index@(_ZN7cutlass13device_kernelIN5flash11enable_sm90INS1_16FlashAttnFwdSm90INS1_25CollectiveMainloopFwdSm90ILi2EN4cute5tupleIJNS5_1CILi1EEES8_S8_EEENS6_IJNS7_ILi128EEENS7_ILi96EEENS7_ILi64EEEEEELi256ENS_6half_tEfNS_4arch4Sm90ELb1ELb0ELb0ELb1ELb1ELb1ELb1ELb1ELb0ELb1ELb0ELb0EEENS1_21CollectiveEpilogueFwdINS6_IJSA_NS7_ILi256EEESB_EEES9_SE_SG_Li256ELb1ELb1ELb0ELb0EEENS1_36VarlenDynamicPersistentTileSchedulerILi128ELi96ELi256ELi128ELb0ELb1ELb1ELb1ELb1ELb1EEEEEEEEEvNT_6ParamsE)
        /*0008*/ 	.word	0x00000004


	//----- nvinfo : EIATTR_FRAME_SIZE
	.align		4
.L_12:
        /*000c*/ 	.byte	0x04, 0x11
        /*000e*/ 	.short	(.L_14 - .L_13)
	.align		4
.L_13:
        /*0010*/ 	.word	index@(_ZN7cutlass13device_kernelIN5flash11enable_sm90INS1_16FlashAttnFwdSm90INS1_25CollectiveMainloopFwdSm90ILi2EN4cute5tupleIJNS5_1CILi1EEES8_S8_EEENS6_IJNS7_ILi128EEENS7_ILi96EEENS7_ILi64EEEEEELi256ENS_6half_tEfNS_4arch4Sm90ELb1ELb0ELb0ELb1ELb1ELb1ELb1ELb1ELb0ELb1ELb0ELb0EEENS1_21CollectiveEpilogueFwdINS6_IJSA_NS7_ILi256EEESB_EEES9_SE_SG_Li256ELb1ELb1ELb0ELb0EEENS1_36VarlenDynamicPersistentTileSchedulerILi128ELi96ELi256ELi128ELb0ELb1ELb1ELb1ELb1ELb1EEEEEEEEEvNT_6ParamsE)
        /*0014*/ 	.word	0x00000000


	//----- nvinfo : EIATTR_REGCOUNT
	.align		4
.L_14:
        /*0018*/ 	.byte	0x04, 0x2f
        /*001a*/ 	.short	(.L_16 - .L_15)
	.align		4
.L_15:
        /*001c*/ 	.word	index@(_ZN7cutlass13device_kernelIN5flash11enable_sm90INS1_16FlashAttnFwdSm90INS1_25CollectiveMainloopFwdSm90ILi2EN4cute5tupleIJNS5_1CILi1EEES8_S8_EEENS6_IJNS7_ILi128EEENS7_ILi96EEENS7_ILi64EEEEEELi256ENS_6half_tEfNS_4arch4Sm90ELb1ELb0ELb0ELb1ELb1ELb0ELb1ELb1ELb0ELb1ELb0ELb0EEENS1_21CollectiveEpilogueFwdINS6_IJSA_NS7_ILi256EEESB_EEES9_SE_SG_Li256ELb1ELb1ELb0ELb0EEENS1_36VarlenDynamicPersistentTileSchedulerILi128ELi96ELi256ELi128ELb0ELb1ELb1ELb1ELb1ELb1EEEEEEEEEvNT_6ParamsE)
        /*0020*/ 	.word	0x00000004


	//----- nvinfo : EIATTR_FRAME_SIZE
	.align		4
.L_16:
        /*0024*/ 	.byte	0x04, 0x11
        /*0026*/ 	.short	(.L_18 - .L_17)
	.align		4
.L_17:
        /*0028*/ 	.word	index@(_ZN7cutlass13device_kernelIN5flash11enable_sm90INS1_16FlashAttnFwdSm90INS1_25CollectiveMainloopFwdSm90ILi2EN4cute5tupleIJNS5_1CILi1EEES8_S8_EEENS6_IJNS7_ILi128EEENS7_ILi96EEENS7_ILi64EEEEEELi256ENS_6half_tEfNS_4arch4Sm90ELb1ELb0ELb0ELb1ELb1ELb0ELb1ELb1ELb0ELb1ELb0ELb0EEENS1_21CollectiveEpilogueFwdINS6_IJSA_NS7_ILi256EEESB_EEES9_SE_SG_Li256ELb1ELb1ELb0ELb0EEENS1_36VarlenDynamicPersistentTileSchedulerILi128ELi96ELi256ELi128ELb0ELb1ELb1ELb1ELb1ELb1EEEEEEEEEvNT_6ParamsE)
        /*002c*/ 	.word	0x00000000


	//----- nvinfo : EIATTR_REGCOUNT
	.align		4
.L_18:
        /*0030*/ 	.byte	0x04, 0x2f
        /*0032*/ 	.short	(.L_20 - .L_19)
	.align		4
.L_19:
        /*0034*/ 	.word	index@(_ZN7cutlass13device_kernelIN5flash11enable_sm90INS1_16FlashAttnFwdSm90INS1_25CollectiveMainloopFwdSm90ILi2EN4cute5tupleIJNS5_1CILi1EEES8_S8_EEENS6_IJNS7_ILi128EEENS7_ILi96EEENS7_ILi64EEEEEELi256ENS_6half_tEfNS_4arch4Sm90ELb1ELb0ELb0ELb1ELb1ELb1ELb0ELb1ELb0ELb1ELb0ELb0EEENS1_21CollectiveEpilogueFwdINS6_IJSA_NS7_ILi256EEESB_EEES9_SE_SG_Li256ELb1ELb1ELb0ELb0EEENS1_36VarlenDynamicPersistentTileSchedulerILi128ELi96ELi256ELi128ELb0ELb1ELb1ELb1ELb1ELb1EEEEEEEEEvNT_6ParamsE)
        /*0038*/ 	.word	0x00000004


	//----- nvinfo : EIATTR_FRAME_SIZE
	.align		4
.L_20:
        /*003c*/ 	.byte	0x04, 0x11
        /*003e*/ 	.short	(.L_22 - .L_21)
	.align		4
.L_21:
        /*0040*/ 	.word	index@(_ZN7cutlass13device_kernelIN5flash11enable_sm90INS1_16FlashAttnFwdSm90INS1_25CollectiveMainloopFwdSm90ILi2EN4cute5tupleIJNS5_1CILi1EEES8_S8_EEENS6_IJNS7_ILi128EEENS7_ILi96EEENS7_ILi64EEEEEELi256ENS_6half_tEfNS_4arch4Sm90ELb1ELb0ELb0ELb1ELb1ELb1ELb0ELb1ELb0ELb1ELb0ELb0EEENS1_21CollectiveEpilogueFwdINS6_IJSA_NS7_ILi256EEESB_EEES9_SE_SG_Li256ELb1ELb1ELb0ELb0EEENS1_36VarlenDynamicPersistentTileSchedulerILi128ELi96ELi256ELi128ELb0ELb1ELb1ELb1ELb1ELb1EEEEEEEEEvNT_6ParamsE)
        /*0044*/ 	.word	0x00000000


	//----- nvinfo : EIATTR_REGCOUNT
	.align		4
.L_22:
        /*0048*/ 	.byte	0x04, 0x2f
        /*004a*/ 	.short	(.L_24 - .L_23)
	.align		4
.L_23:
        /*004c*/ 	.word	index@(_ZN7cutlass13device_kernelIN5flash11enable_sm90INS1_16FlashAttnFwdSm90INS1_25CollectiveMainloopFwdSm90ILi2EN4cute5tupleIJNS5_1CILi1EEES8_S8_EEENS6_IJNS7_ILi128EEENS7_ILi96EEENS7_ILi64EEEEEELi256ENS_6half_tEfNS_4arch4Sm90ELb1ELb0ELb0ELb1ELb1ELb0ELb0ELb1ELb0ELb1ELb0ELb0EEENS1_21CollectiveEpilogueFwdINS6_IJSA_NS7_ILi256EEESB_EEES9_SE_SG_Li256ELb1ELb1ELb0ELb0EEENS1_36VarlenDynamicPersistentTileSchedulerILi128ELi96ELi256ELi128ELb0ELb1ELb1ELb1ELb1ELb1EEEEEEEEEvNT_6ParamsE)
        /*0050*/ 	.word	0x00000004


	//----- nvinfo : EIATTR_FRAME_SIZE
	.align		4
.L_24:
        /*0054*/ 	.byte	0x04, 0x11
        /*0056*/ 	.short	(.L_26 - .L_25)
	.align		4
.L_25:
        /*0058*/ 	.word	index@(_ZN7cutlass13device_kernelIN5flash11enable_sm90INS1_16FlashAttnFwdSm90INS1_25CollectiveMainloopFwdSm90ILi2EN4cute5tupleIJNS5_1CILi1EEES8_S8_EEENS6_IJNS7_ILi128EEENS7_ILi96EEENS7_ILi64EEEEEELi256ENS_6half_tEfNS_4arch4Sm90ELb1ELb0ELb0ELb1ELb1ELb0ELb0ELb1ELb0ELb1ELb0ELb0EEENS1_21CollectiveEpilogueFwdINS6_IJSA_NS7_ILi256EEESB_EEES9_SE_SG_Li256ELb1ELb1ELb0ELb0EEENS1_36VarlenDynamicPersistentTileSchedulerILi128ELi96ELi256ELi128ELb0ELb1ELb1ELb1ELb1ELb1EEEEEEEEEvNT_6ParamsE)
        /*005c*/ 	.word	0x00000000


	//----- nvinfo : EIATTR_REGCOUNT
	.align		4
.L_26:
        /*0060*/ 	.byte	0x04, 0x2f
        /*0062*/ 	.short	(.L_28 - .L_27)
	.align		4
.L_27:
        /*0064*/ 	.word	index@(_ZN7cutlass13device_kernelIN5flash11enable_sm90INS1_16FlashAttnFwdSm90INS1_25CollectiveMainloopFwdSm90ILi2EN4cute5tupleIJNS5_1CILi1EEES8_S8_EEENS6_IJNS7_ILi128EEENS7_ILi96EEENS7_ILi64EEEEEELi256ENS_6half_tEfNS_4arch4Sm90ELb1ELb0ELb0ELb0ELb1ELb0ELb1ELb1ELb0ELb1ELb0ELb0EEENS1_21CollectiveEpilogueFwdINS6_IJSA_NS7_ILi256EEESB_EEES9_SE_SG_Li256ELb0ELb1ELb0ELb0EEENS1_30DynamicPersistentTileSchedulerILi256ELi128ELb0ELb1ELb1EEEEEEEEEvNT_6ParamsE)
        /*0068*/ 	.word	0x00000004


	//----- nvinfo : EIATTR_FRAME_SIZE
	.align		4
.L_28:
        /*006c*/ 	.byte	0x04, 0x11
        /*006e*/ 	.short	(.L_30 - .L_29)
	.align		4
.L_29:
        /*0070*/ 	.word	index@(_ZN7cutlass13device_kernelIN5flash11enable_sm90INS1_16FlashAttnFwdSm90INS1_25CollectiveMainloopFwdSm90ILi2EN4cute5tupleIJNS5_1CILi1EEES8_S8_EEENS6_IJNS7_ILi128EEENS7_ILi96EEENS7_ILi64EEEEEELi256ENS_6half_tEfNS_4arch4Sm90ELb1ELb0ELb0ELb0ELb1ELb0ELb1ELb1ELb0ELb1ELb0ELb0EEENS1_21CollectiveEpilogueFwdINS6_IJSA_NS7_ILi256EEESB_EEES9_SE_SG_Li256ELb0ELb1ELb0ELb0EEENS1_30DynamicPersistentTileSchedulerILi256ELi128ELb0ELb1ELb1EEEEEEEEEvNT_6ParamsE)
        /*0074*/ 	.word	0x00000000


	//----- nvinfo : EIATTR_REGCOUNT
	.align		4
.L_30:
        /*0078*/ 	.byte	0x04, 0x2f
        /*007a*/ 	.short	(.L_32 - .L_31)
	.align		4
.L_31:
        /*007c*/ 	.word	index@(_ZN7cutlass13device_kernelIN5flash11enable_sm90INS1_16FlashAttnFwdSm90INS1_25CollectiveMainloopFwdSm90ILi2EN4cute5tupleIJNS5_1CILi1EEES8_S8_EEENS6_IJNS7_ILi128EEENS7_ILi96EEENS7_ILi64EEEEEELi256ENS_6half_tEfNS_4arch4Sm90ELb1ELb0ELb0ELb0ELb1ELb0ELb0ELb1ELb0ELb1ELb0ELb0EEENS1_21CollectiveEpilogueFwdINS6_IJSA_NS7_ILi256EEESB_EEES9_SE_SG_Li256ELb0ELb1ELb0ELb0EEENS1_30DynamicPersistentTileSchedulerILi256ELi128ELb0ELb1ELb1EEEEEEEEEvNT_6ParamsE)
        /*0080*/ 	.word	0x00000004


	//----- nvinfo : EIATTR_FRAME_SIZE
	.align		4
.L_32:
        /*0084*/ 	.byte	0x04, 0x11
        /*0086*/ 	.short	(.L_34 - .L_33)
	.align		4
.L_33:
        /*0088*/ 	.word	index@(_ZN7cutlass13device_kernelIN5flash11enable_sm90INS1_16FlashAttnFwdSm90INS1_25CollectiveMainloopFwdSm90ILi2EN4cute5tupleIJNS5_1CILi1EEES8_S8_EEENS6_IJNS7_ILi128EEENS7_ILi96EEENS7_ILi64EEEEEELi256ENS_6half_tEfNS_4arch4Sm90ELb1ELb0ELb0ELb0ELb1ELb0ELb0ELb1ELb0ELb1ELb0ELb0EEENS1_21CollectiveEpilogueFwdINS6_IJSA_NS7_ILi256EEESB_EEES9_SE_SG_Li256ELb0ELb1ELb0ELb0EEENS1_30DynamicPersistentTileSchedulerILi256ELi128ELb0ELb1ELb1EEEEEEEEEvNT_6ParamsE)
        /*008c*/ 	.word	0x00000000


	//----- nvinfo : EIATTR_REGCOUNT
	.align		4
.L_34:
        /*0090*/ 	.byte	0x04, 0x2f
        /*0092*/ 	.short	(.L_36 - .L_35)
	.align		4
.L_35:
        /*0094*/ 	.word	index@(_ZN7cutlass13device_kernelIN5flash11enable_sm90INS1_16FlashAttnFwdSm90INS1_25CollectiveMainloopFwdSm90ILi2EN4cute5tupleIJNS5_1CILi1EEES8_S8_EEENS6_IJNS7_ILi128EEENS7_ILi96EEENS7_ILi64EEEEEELi256ENS_6half_tEfNS_4arch4Sm90ELb0ELb1ELb0ELb1ELb1ELb1ELb1ELb1ELb0ELb1ELb0ELb0EEENS1_21CollectiveEpilogueFwdINS6_IJSA_NS7_ILi256EEESB_EEES9_SE_SG_Li256ELb1ELb1ELb0ELb0EEENS1_36VarlenDynamicPersistentTileSchedulerILi128ELi96ELi256ELi128ELb0ELb1ELb1ELb1ELb0ELb1EEEEEEEEEvNT_6ParamsE)
        /*0098*/ 	.word	0x00000004


	//----- nvinfo : EIATTR_FRAME_SIZE
	.align		4
.L_36:
        /*009c*/ 	.byte	0x04, 0x11
        /*009e*/ 	.short	(.L_38 - .L_37)
	.align		4
.L_37:
        /*00a0*/ 	.word	index@(_ZN7cutlass13device_kernelIN5flash11enable_sm90INS1_16FlashAttnFwdSm90INS1_25CollectiveMainloopFwdSm90ILi2EN4cute5tupleIJNS5_1CILi1EEES8_S8_EEENS6_IJNS7_ILi128EEENS7_ILi96EEENS7_ILi64EEEEEELi256ENS_6half_tEfNS_4arch4Sm90ELb0ELb1ELb0ELb1ELb1ELb1ELb1ELb1ELb0ELb1ELb0ELb0EEENS1_21CollectiveEpilogueFwdINS6_IJSA_NS7_ILi256EEESB_EEES9_SE_SG_Li256ELb1ELb1ELb0ELb0EEENS1_36VarlenDynamicPersistentTileSchedulerILi128ELi96ELi256ELi128ELb0ELb1ELb1ELb1ELb0ELb1EEEEEEEEEvNT_6ParamsE)
        /*00a4*/ 	.word	0x00000000


	//----- nvinfo : EIATTR_REGCOUNT
	.align		4
.L_38:
        /*00a8*/ 	.byte	0x04, 0x2f
        /*00aa*/ 	.short	(.L_40 - .L_39)
	.align		4
.L_39:
        /*00ac*/ 	.word	index@(_ZN7cutlass13device_kernelIN5flash11enable_sm90INS1_16FlashAttnFwdSm90INS1_25CollectiveMainloopFwdSm90ILi2EN4cute5tupleIJNS5_1CILi1EEES8_S8_EEENS6_IJNS7_ILi128EEENS7_ILi96EEENS7_ILi64EEEEEELi256ENS_6half_tEfNS_4arch4Sm90ELb0ELb1ELb0ELb1ELb1ELb0ELb1ELb1ELb0ELb1ELb0ELb0EEENS1_21CollectiveEpilogueFwdINS6_IJSA_NS7_ILi256EEESB_EEES9_SE_SG_Li256ELb1ELb1ELb0ELb0EEENS1_36VarlenDynamicPersistentTileSchedulerILi128ELi96ELi256ELi128ELb0ELb1ELb1ELb1ELb0ELb1EEEEEEEEEvNT_6ParamsE)
        /*00b0*/ 	.word	0x00000004


	//----- nvinfo : EIATTR_FRAME_SIZE
	.align		4
.L_40:
        /*00b4*/ 	.byte	0x04, 0x11
        /*00b6*/ 	.short	(.L_42 - .L_41)
	.align		4
.L_41:
        /*00b8*/ 	.word	index@(_ZN7cutlass13device_kernelIN5flash11enable_sm90INS1_16FlashAttnFwdSm90INS1_25CollectiveMainloopFwdSm90ILi2EN4cute5tupleIJNS5_1CILi1EEES8_S8_EEENS6_IJNS7_ILi128EEENS7_ILi96EEENS7_ILi64EEEEEELi256ENS_6half_tEfNS_4arch4Sm90ELb0ELb1ELb0ELb1ELb1ELb0ELb1ELb1ELb0ELb1ELb0ELb0EEENS1_21CollectiveEpilogueFwdINS6_IJSA_NS7_ILi256EEESB_EEES9_SE_SG_Li256ELb1ELb1ELb0ELb0EEENS1_36VarlenDynamicPersistentTileSchedulerILi128ELi96ELi256ELi128ELb0ELb1ELb1ELb1ELb0ELb1EEEEEEEEEvNT_6ParamsE)
        /*00bc*/ 	.word	0x00000000


	//----- nvinfo : EIATTR_REGCOUNT
	.align		4
.L_42:
        /*00c0*/ 	.byte	0x04, 0x2f
        /*00c2*/ 	.short	(.L_44 - .L_43)
	.align		4
.L_43:
        /*00c4*/ 	.word	index@(_ZN7cutlass13device_kernelIN5flash11enable_sm90INS1_16FlashAttnFwdSm90INS1_25CollectiveMainloopFwdSm90ILi2EN4cute5tupleIJNS5_1CILi1EEES8_S8_EEENS6_IJNS7_ILi128EEENS7_ILi96EEENS7_ILi64EEEEEELi256ENS_6half_tEfNS_4arch4Sm90ELb0ELb1ELb0ELb1ELb1ELb1ELb0ELb1ELb0ELb1ELb0ELb0EEENS1_21CollectiveEpilogueFwdINS6_IJSA_NS7_ILi256EEESB_EEES9_SE_SG_Li256ELb1ELb1ELb0ELb0EEENS1_36VarlenDynamicPersistentTileSchedulerILi128ELi96ELi256ELi128ELb0ELb1ELb1ELb1ELb0ELb1EEEEEEEEEvNT_6ParamsE)
        /*00c8*/ 	.word	0x00000004


	//----- nvinfo : EIATTR_FRAME_SIZE
	.align		4
.L_44:
        /*00cc*/ 	.byte	0x04, 0x11
        /*00ce*/ 	.short	(.L_46 - .L_45)
	.align		4
.L_45:
        /*00d0*/ 	.word	index@(_ZN7cutlass13device_kernelIN5flash11enable_sm90INS1_16FlashAttnFwdSm90INS1_25CollectiveMainloopFwdSm90ILi2EN4cute5tupleIJNS5_1CILi1EEES8_S8_EEENS6_IJNS7_ILi128EEENS7_ILi96EEENS7_ILi64EEEEEELi256ENS_6half_tEfNS_4arch4Sm90ELb0ELb1ELb0ELb1ELb1ELb1ELb0ELb1ELb0ELb1ELb0ELb0EEENS1_21CollectiveEpilogueFwdINS6_IJSA_NS7_ILi256EEESB_EEES9_SE_SG_Li256ELb1ELb1ELb0ELb0EEENS1_36VarlenDynamicPersistentTileSchedulerILi128ELi96ELi256ELi128ELb0ELb1ELb1ELb1ELb0ELb1EEEEEEEEEvNT_6ParamsE)
        /*00d4*/ 	.word	0x00000000


	//----- nvinfo : EIATTR_REGCOUNT
	.align		4
.L_46:
        /*00d8*/ 	.byte	0x04, 0x2f
        /*00da*/ 	.short	(.L_48 - .L_47)
	.align		4
.L_47:
        /*00dc*/ 	.word	index@(_ZN7cutlass13device_kernelIN5flash11enable_sm90INS1_16FlashAttnFwdSm90INS1_25CollectiveMainloopFwdSm90ILi2EN4cute5tupleIJNS5_1CILi1EEES8_S8_EEENS6_IJNS7_ILi128EEENS7_ILi96EEENS7_ILi64EEEEEELi256ENS_6half_tEfNS_4arch4Sm90ELb0ELb1ELb0ELb1ELb1ELb0ELb0ELb1ELb0ELb1ELb0ELb0EEENS1_21CollectiveEpilogueFwdINS6_IJSA_NS7_ILi256EEESB_EEES9_SE_SG_Li256ELb1ELb1ELb0ELb0EEENS1_36VarlenDynamicPersistentTileSchedulerILi128ELi96ELi256ELi128ELb0ELb1ELb1ELb1ELb0ELb1EEEEEEEEEvNT_6ParamsE)
        /*00e0*/ 	.word	0x00000004


	//----- nvinfo : EIATTR_FRAME_SIZE
	.align		4
.L_48:
        /*00e4*/ 	.byte	0x04, 0x11
        /*00e6*/ 	.short	(.L_50 - .L_49)
	.align		4
.L_49:
        /*00e8*/ 	.word	index@(_ZN7cutlass13device_kernelIN5flash11enable_sm90INS1_16FlashAttnFwdSm90INS1_25CollectiveMainloopFwdSm90ILi2EN4cute5tupleIJNS5_1CILi1EEES8_S8_EEENS6_IJNS7_ILi128EEENS7_ILi96EEENS7_ILi64EEEEEELi256ENS_6half_tEfNS_4arch4Sm90ELb0ELb1ELb0ELb1ELb1ELb0ELb0ELb1ELb0ELb1ELb0ELb0EEENS1_21CollectiveEpilogueFwdINS6_IJSA_NS7_ILi256EEESB_EEES9_SE_SG_Li256ELb1ELb1ELb0ELb0EEENS1_36VarlenDynamicPersistentTileSchedulerILi128ELi96ELi256ELi128ELb0ELb1ELb1ELb1ELb0ELb1EEEEEEEEEvNT_6ParamsE)
        /*00ec*/ 	.word	0x00000000


	//----- nvinfo : EIATTR_REGCOUNT
	.align		4
.L_50:
        /*00f0*/ 	.byte	0x04, 0x2f
        /*00f2*/ 	.short	(.L_52 - .L_51)
	.align		4
.L_51:
        /*00f4*/ 	.word	index@(_ZN7cutlass13device_kernelIN5flash11enable_sm90INS1_16FlashAttnFwdSm90INS1_25CollectiveMainloopFwdSm90ILi2EN4cute5tupleIJNS5_1CILi1EEES8_S8_EEENS6_IJNS7_ILi128EEENS7_ILi96EEENS7_ILi64EEEEEELi256ENS_6half_tEfNS_4arch4Sm90ELb0ELb1ELb0ELb0ELb1ELb0ELb1ELb1ELb0ELb1ELb0ELb0EEENS1_21CollectiveEpilogueFwdINS6_IJSA_NS7_ILi256EEESB_EEES9_SE_SG_Li256ELb0ELb1ELb0ELb0EEENS1_30DynamicPersistentTileSchedulerILi256ELi128ELb0ELb1ELb1EEEEEEEEEvNT_6ParamsE)
        /*00f8*/ 	.word	0x00000004


	//----- nvinfo : EIATTR_FRAME_SIZE
	.align		4
.L_52:
        /*00fc*/ 	.byte	0x04, 0x11
        /*00fe*/ 	.short	(.L_54 - .L_53)
	.align		4
.L_53:
        /*0100*/ 	.word	index@(_ZN7cutlass13device_kernelIN5flash11enable_sm90INS1_16FlashAttnFwdSm90INS1_25CollectiveMainloopFwdSm90ILi2EN4cute5tupleIJNS5_1CILi1EEES8_S8_EEENS6_IJNS7_ILi128EEENS7_ILi96EEENS7_ILi64EEEEEELi256ENS_6half_tEfNS_4arch4Sm90ELb0ELb1ELb0ELb0ELb1ELb0ELb1ELb1ELb0ELb1ELb0ELb0EEENS1_21CollectiveEpilogueFwdINS6_IJSA_NS7_ILi256EEESB_EEES9_SE_SG_Li256ELb0ELb1ELb0ELb0EEENS1_30DynamicPersistentTileSchedulerILi256ELi128ELb0ELb1ELb1EEEEEEEEEvNT_6ParamsE)
        /*0104*/ 	.word	0x00000000


	//----- nvinfo : EIATTR_REGCOUNT
	.align		4
.L_54:
        /*0108*/ 	.byte	0x04, 0x2f
        /*010a*/ 	.short	(.L_56 - .L_55)
	.align		4
.L_55:
        /*010c*/ 	.word	index@(_ZN7cutlass13device_kernelIN5flash11enable_sm90INS1_16FlashAttnFwdSm90INS1_25CollectiveMainloopFwdSm90ILi2EN4cute5tupleIJNS5_1CILi1EEES8_S8_EEENS6_IJNS7_ILi128EEENS7_ILi96EEENS7_ILi64EEEEEELi256ENS_6half_tEfNS_4arch4Sm90ELb0ELb1ELb0ELb0ELb1ELb0ELb0ELb1ELb0ELb1ELb0ELb0EEENS1_21CollectiveEpilogueFwdINS6_IJSA_NS7_ILi256EEESB_EEES9_SE_SG_Li256ELb0ELb1ELb0ELb0EEENS1_30DynamicPersistentTileSchedulerILi256ELi128ELb0ELb1ELb1EEEEEEEEEvNT_6ParamsE)
        /*0110*/ 	.word	0x00000004


	//----- nvinfo : EIATTR_FRAME_SIZE
	.align		4
.L_56:
        /*0114*/ 	.byte	0x04, 0x11
        /*0116*/ 	.short	(.L_58 - .L_57)
	.align		4
.L_57:
        /*0118*/ 	.word	index@(_ZN7cutlass13device_kernelIN5flash11enable_sm90INS1_16FlashAttnFwdSm90INS1_25CollectiveMainloopFwdSm90ILi2EN4cute5tupleIJNS5_1CILi1EEES8_S8_EEENS6_IJNS7_ILi128EEENS7_ILi96EEENS7_ILi64EEEEEELi256ENS_6half_tEfNS_4arch4Sm90ELb0ELb1ELb0ELb0ELb1ELb0ELb0ELb1ELb0ELb1ELb0ELb0EEENS1_21CollectiveEpilogueFwdINS6_IJSA_NS7_ILi256EEESB_EEES9_SE_SG_Li256ELb0ELb1ELb0ELb0EEENS1_30DynamicPersistentTileSchedulerILi256ELi128ELb0ELb1ELb1EEEEEEEEEvNT_6ParamsE)
        /*011c*/ 	.word	0x00000000


	//----- nvinfo : EIATTR_REGCOUNT
	.align		4
.L_58:
        /*0120*/ 	.byte	0x04, 0x2f
        /*0122*/ 	.short	(.L_60 - .L_59)
	.align		4
.L_59:
        /*0124*/ 	.word	index@(_ZN7cutlass13device_kernelIN5flash11enable_sm90INS1_16FlashAttnFwdSm90INS1_25CollectiveMainloopFwdSm90ILi2EN4cute5tupleIJNS5_1CILi1EEES8_S8_EEENS6_IJNS7_ILi128EEENS7_ILi96EEENS7_ILi64EEEEEELi256ENS_6half_tEfNS_4arch4Sm90ELb0ELb0ELb0ELb1ELb1ELb1ELb1ELb1ELb0ELb1ELb0ELb0EEENS1_21CollectiveEpilogueFwdINS6_IJSA_NS7_ILi256EEESB_EEES9_SE_SG_Li256ELb1ELb1ELb0ELb0EEENS1_36VarlenDynamicPersistentTileSchedulerILi128ELi96ELi256ELi128ELb0ELb1ELb1ELb0ELb1ELb1EEEEEEEEEvNT_6ParamsE)
        /*0128*/ 	.word	0x00000004


	//----- nvinfo : EIATTR_FRAME_SIZE
	.align		4
.L_60:
        /*012c*/ 	.byte	0x04, 0x11
        /*012e*/ 	.short	(.L_62 - .L_61)
	.align		4
.L_61:
        /*0130*/ 	.word	index@(_ZN7cutlass13device_kernelIN5flash11enable_sm90INS1_16FlashAttnFwdSm90INS1_25CollectiveMainloopFwdSm90ILi2EN4cute5tupleIJNS5_1CILi1EEES8_S8_EEENS6_IJNS7_ILi128EEENS7_ILi96EEENS7_ILi64EEEEEELi256ENS_6half_tEfNS_4arch4Sm90ELb0ELb0ELb0ELb1ELb1ELb1ELb1ELb1ELb0ELb1ELb0ELb0EEENS1_21CollectiveEpilogueFwdINS6_IJSA_NS7_ILi256EEESB_EEES9_SE_SG_Li256ELb1ELb1ELb0ELb0EEENS1_36VarlenDynamicPersistentTileSchedulerILi128ELi96ELi256ELi128ELb0ELb1ELb1ELb0ELb1ELb1EEEEEEEEEvNT_6ParamsE)
        /*0134*/ 	.word	0x00000000


	//----- nvinfo : EIATTR_REGCOUNT
	.align		4
.L_62:
        /*0138*/ 	.byte	0x04, 0x2f
        /*013a*/ 	.short	(.L_64 - .L_63)
	.align		4
.L_63:
        /*013c*/ 	.word	index@(_ZN7cutlass13device_kernelIN5flash11enable_sm90INS1_16FlashAttnFwdSm90INS1_25CollectiveMainloopFwdSm90ILi2EN4cute5tupleIJNS5_1CILi1EEES8_S8_EEENS6_IJNS7_ILi128EEENS7_ILi96EEENS7_ILi64EEEEEELi256ENS_6half_tEfNS_4arch4Sm90ELb0ELb0ELb0ELb1ELb1ELb0ELb1ELb1ELb0ELb1ELb0ELb0EEENS1_21CollectiveEpilogueFwdINS6_IJSA_NS7_ILi256EEESB_EEES9_SE_SG_Li256ELb1ELb1ELb0ELb0EEENS1_36VarlenDynamicPersistentTileSchedulerILi128ELi96ELi256ELi128ELb0ELb1ELb1ELb0ELb1ELb1EEEEEEEEEvNT_6ParamsE)
        /*0140*/ 	.word	0x00000004


	//----- nvinfo : EIATTR_FRAME_SIZE
	.align		4
.L_64:
        /*0144*/ 	.byte	0x04, 0x11
        /*0146*/ 	.short	(.L_66 - .L_65)
	.align		4
.L_65:
        /*0148*/ 	.word	index@(_ZN7cutlass13device_kernelIN5flash11enable_sm90INS1_16FlashAttnFwdSm90INS1_25CollectiveMainloopFwdSm90ILi2EN4cute5tupleIJNS5_1CILi1EEES8_S8_EEENS6_IJNS7_ILi128EEENS7_ILi96EEENS7_ILi64EEEEEELi256ENS_6half_tEfNS_4arch4Sm90ELb0ELb0ELb0ELb1ELb1ELb0ELb1ELb1ELb0ELb1ELb0ELb0EEENS1_21CollectiveEpilogueFwdINS6_IJSA_NS7_ILi256EEESB_EEES9_SE_SG_Li256ELb1ELb1ELb0ELb0EEENS1_36VarlenDynamicPersistentTileSchedulerILi128ELi96ELi256ELi128ELb0ELb1ELb1ELb0ELb1ELb1EEEEEEEEEvNT_6ParamsE)
        /*014c*/ 	.word	0x00000000


	//----- nvinfo : EIATTR_REGCOUNT
	.align		4
.L_66:
        /*0150*/ 	.byte	0x04, 0x2f
        /*0152*/ 	.short	(.L_68 - .L_67)
	.align		4
.L_67:
        /*0154*/ 	.word	index@(_ZN7cutlass13device_kernelIN5flash11enable_sm90INS1_16FlashAttnFwdSm90INS1_25CollectiveMainloopFwdSm90ILi2EN4cute5tupleIJNS5_1CILi1EEES8_S8_EEENS6_IJNS7_ILi128EEENS7_ILi96EEENS7_ILi64EEEEEELi256ENS_6half_tEfNS_4arch4Sm90ELb0ELb0ELb0ELb1ELb1ELb1ELb0ELb1ELb0ELb1ELb0ELb0EEENS1_21CollectiveEpilogueFwdINS6_IJSA_NS7_ILi256EEESB_EEES9_SE_SG_Li256ELb1ELb1ELb0ELb0EEENS1_36VarlenDynamicPersistentTileSchedulerILi128ELi96ELi256ELi128ELb0ELb1ELb1ELb0ELb1ELb1EEEEEEEEEvNT_6ParamsE)
        /*0158*/ 	.word	0x00000004


	//----- nvinfo : EIATTR_FRAME_SIZE
	.align		4
.L_68:
        /*015c*/ 	.byte	0x04, 0x11
        /*015e*/ 	.short	(.L_70 - .L_69)
	.align		4
.L_69:
        /*0160*/ 	.word	index@(_ZN7cutlass13device_kernelIN5flash11enable_sm90INS1_16FlashAttnFwdSm90INS1_25CollectiveMainloopFwdSm90ILi2EN4cute5tupleIJNS5_1CILi1EEES8_S8_EEENS6_IJNS7_ILi128EEENS7_ILi96EEENS7_ILi64EEEEEELi256ENS_6half_tEfNS_4arch4Sm90ELb0ELb0ELb0ELb1ELb1ELb1ELb0ELb1ELb0ELb1ELb0ELb0EEENS1_21CollectiveEpilogueFwdINS6_IJSA_NS7_ILi256EEESB_EEES9_SE_SG_Li256ELb1ELb1ELb0ELb0EEENS1_36VarlenDynamicPersistentTileSchedulerILi128ELi96ELi256ELi128ELb0ELb1ELb1ELb0ELb1ELb1EEEEEEEEEvNT_6ParamsE)
        /*0164*/ 	.word	0x00000000


	//----- nvinfo : EIATTR_REGCOUNT
	.align		4
.L_70:
        /*0168*/ 	.byte	0x04, 0x2f
        /*016a*/ 	.short	(.L_72 - .L_71)
	.align		4
.L_71:
        /*016c*/ 	.word	index@(_ZN7cutlass13device_kernelIN5flash11enable_sm90INS1_16FlashAttnFwdSm90INS1_25CollectiveMainloopFwdSm90ILi2EN4cute5tupleIJNS5_1CILi1EEES8_S8_EEENS6_IJNS7_ILi128EEENS7_ILi96EEENS7_ILi64EEEEEELi256ENS_6half_tEfNS_4arch4Sm90ELb0ELb0ELb0ELb1ELb1ELb0ELb0ELb1ELb0ELb1ELb0ELb0EEENS1_21CollectiveEpilogueFwdINS6_IJSA_NS7_ILi256EEESB_EEES9_SE_SG_Li256ELb1ELb1ELb0ELb0EEENS1_36VarlenDynamicPersistentTileSchedulerILi128ELi96ELi256ELi128ELb0ELb1ELb1ELb0ELb1ELb1EEEEEEEEEvNT_6ParamsE)
        /*0170*/ 	.word	0x00000004


	//----- nvinfo : EIATTR_FRAME_SIZE
	.align		4
.L_72:
        /*0174*/ 	.byte	0x04, 0x11
        /*0176*/ 	.short	(.L_74 - .L_73)
	.align		4
.L_73:
        /*0178*/ 	.word	index@(_ZN7cutlass13device_kernelIN5flash11enable_sm90INS1_16FlashAttnFwdSm90INS1_25CollectiveMainloopFwdSm90ILi2EN4cute5tupleIJNS5_1CILi1EEES8_S8_EEENS6_IJNS7_ILi128EEENS7_ILi96EEENS7_ILi64EEEEEELi256ENS_6half_tEfNS_4arch4Sm90ELb0ELb0ELb0ELb1ELb1ELb0ELb0ELb1ELb0ELb1ELb0ELb0EEENS1_21CollectiveEpilogueFwdINS6_IJSA_NS7_ILi256EEESB_EEES9_SE_SG_Li256ELb1ELb1ELb0ELb0EEENS1_36VarlenDynamicPersistentTileSchedulerILi128ELi96ELi256ELi128ELb0ELb1ELb1ELb0ELb1ELb1EEEEEEEEEvNT_6ParamsE)
        /*017c*/ 	.word	0x00000000


	//----- nvinfo : EIATTR_REGCOUNT
	.align		4
.L_74:
        /*0180*/ 	.byte	0x04, 0x2f
        /*0182*/ 	.short	(.L_76 - .L_75)
	.align		4
.L_75:
        /*0184*/ 	.word	index@(_ZN7cutlass13device_kernelIN5flash11enable_sm90INS1_16FlashAttnFwdSm90INS1_25CollectiveMainloopFwdSm90ILi2EN4cute5tupleIJNS5_1CILi1EEES8_S8_EEENS6_IJNS7_ILi128EEENS7_ILi96EEENS7_ILi64EEEEEELi256ENS_6half_tEfNS_4arch4Sm90ELb0ELb0ELb0ELb0ELb1ELb0ELb1ELb1ELb0ELb1ELb0ELb0EEENS1_21CollectiveEpilogueFwdINS6_IJSA_NS7_ILi256EEESB_EEES9_SE_SG_Li256ELb0ELb1ELb0ELb0EEENS1_29StaticPersistentTileSchedulerILb0EEEEEEEEEvNT_6ParamsE)
        /*0188*/ 	.word	0x00000004


	//----- nvinfo : EIATTR_FRAME_SIZE
	.align		4
.L_76:
        /*018c*/ 	.byte	0x04, 0x11
        /*018e*/ 	.short	(.L_78 - .L_77)
	.align		4
.L_77:
        /*0190*/ 	.word	index@(_ZN7cutlass13device_kernelIN5flash11enable_sm90INS1_16FlashAttnFwdSm90INS1_25CollectiveMainloopFwdSm90ILi2EN4cute5tupleIJNS5_1CILi1EEES8_S8_EEENS6_IJNS7_ILi128EEENS7_ILi96EEENS7_ILi64EEEEEELi256ENS_6half_tEfNS_4arch4Sm90ELb0ELb0ELb0ELb0ELb1ELb0ELb1ELb1ELb0ELb1ELb0ELb0EEENS1_21CollectiveEpilogueFwdINS6_IJSA_NS7_ILi256EEESB_EEES9_SE_SG_Li256ELb0ELb1ELb0ELb0EEENS1_29StaticPersistentTileSchedulerILb0EEEEEEEEEvNT_6ParamsE)
        /*0194*/ 	.word	0x00000000


	//----- nvinfo : EIATTR_REGCOUNT
	.align		4
.L_78:
        /*0198*/ 	.byte	0x04, 0x2f
        /*019a*/ 	.short	(.L_80 - .L_79)
	.align		4
.L_79:
        /*019c*/ 	.word	index@(_ZN7cutlass13device_kernelIN5flash11enable_sm90INS1_16FlashAttnFwdSm90INS1_25CollectiveMainloopFwdSm90ILi2EN4cute5tupleIJNS5_1CILi1EEES8_S8_EEENS6_IJNS7_ILi128EEENS7_ILi96EEENS7_ILi64EEEEEELi256ENS_6half_tEfNS_4arch4Sm90ELb0ELb0ELb0ELb0ELb1ELb0ELb0ELb1ELb0ELb1ELb0ELb0EEENS1_21CollectiveEpilogueFwdINS6_IJSA_NS7_ILi256EEESB_EEES9_SE_SG_Li256ELb0ELb1ELb0ELb0EEENS1_29StaticPersistentTileSchedulerILb0EEEEEEEEEvNT_6ParamsE)
        /*01a0*/ 	.word	0x00000004


	//----- nvinfo : EIATTR_FRAME_SIZE
	.align		4
.L_80:
        /*01a4*/ 	.byte	0x04, 0x11
        /*01a6*/ 	.short	(.L_82 - .L_81)
	.align		4
.L_81:
        /*01a8*/ 	.word	index@(_ZN7cutlass13device_kernelIN5flash11enable_sm90INS1_16FlashAttnFwdSm90INS1_25CollectiveMainloopFwdSm90ILi2EN4cute5tupleIJNS5_1CILi1EEES8_S8_EEENS6_IJNS7_ILi128EEENS7_ILi96EEENS7_ILi64EEEEEELi256ENS_6half_tEfNS_4arch4Sm90ELb0ELb0ELb0ELb0ELb1ELb0ELb0ELb1ELb0ELb1ELb0ELb0EEENS1_21CollectiveEpilogueFwdINS6_IJSA_NS7_ILi256EEESB_EEES9_SE_SG_Li256ELb0ELb1ELb0ELb0EEENS1_29StaticPersistentTileSchedulerILb0EEEEEEEEEvNT_6ParamsE)
        /*01ac*/ 	.word	0x00000000


	//----- nvinfo : EIATTR_MIN_STACK_SIZE
	.align		4
.L_82:
        /*01b0*/ 	.byte	0x04, 0x12
        /*01b2*/ 	.short	(.L_84 - .L_83)
	.align		4
.L_83:
        /*01b4*/ 	.word	index@(_ZN7cutlass13device_kernelIN5flash11enable_sm90INS1_16FlashAttnFwdSm90INS1_25CollectiveMainloopFwdSm90ILi2EN4cute5tupleIJNS5_1CILi1EEES8_S8_EEENS6_IJNS7_ILi128EEENS7_ILi96EEENS7_ILi64EEEEEELi256ENS_6half_tEfNS_4arch4Sm90ELb0ELb0ELb0ELb0ELb1ELb0ELb0ELb1ELb0ELb1ELb0ELb0EEENS1_21CollectiveEpilogueFwdINS6_IJSA_NS7_ILi256EEESB_EEES9_SE_SG_Li256ELb0ELb1ELb0ELb0EEENS1_29StaticPersistentTileSchedulerILb0EEEEEEEEEvNT_6ParamsE)
        /*01b8*/ 	.word	0x00000000


	//----- nvinfo : EIATTR_MIN_STACK_SIZE
	.align		4
.L_84:
        /*01bc*/ 	.byte	0x04, 0x12
        /*01be*/ 	.short	(.L_86 - .L_85)
	.align		4
.L_85:
        /*01c0*/ 	.word	index@(_ZN7cutlass13device_kernelIN5flash11enable_sm90INS1_16FlashAttnFwdSm90INS1_25CollectiveMainloopFwdSm90ILi2EN4cute5tupleIJNS5_1CILi1EEES8_S8_EEENS6_IJNS7_ILi128EEENS7_ILi96EEENS7_ILi64EEEEEELi256ENS_6half_tEfNS_4arch4Sm90ELb0ELb0ELb0ELb0ELb1ELb0ELb1ELb1ELb0ELb1ELb0ELb0EEENS1_21CollectiveEpilogueFwdINS6_IJSA_NS7_ILi256EEESB_EEES9_SE_SG_Li256ELb0ELb1ELb0ELb0EEENS1_29StaticPersistentTileSchedulerILb0EEEEEEEEEvNT_6ParamsE)
        /*01c4*/ 	.word	0x00000000


	//----- nvinfo : EIATTR_MIN_STACK_SIZE
	.align		4
.L_86:
        /*01c8*/ 	.byte	0x04, 0x12
        /*01ca*/ 	.short	(.L_88 - .L_87)
	.align		4
.L_87:
        /*01cc*/ 	.word	index@(_ZN7cutlass13device_kernelIN5flash11enable_sm90INS1_16FlashAttnFwdSm90INS1_25CollectiveMainloopFwdSm90ILi2EN4cute5tupleIJNS5_1CILi1EEES8_S8_EEENS6_IJNS7_ILi128EEENS7_ILi96EEENS7_ILi64EEEEEELi256ENS_6half_tEfNS_4arch4Sm90ELb0ELb0ELb0ELb1ELb1ELb0ELb0ELb1ELb0ELb1ELb0ELb0EEENS1_21CollectiveEpilogueFwdINS6_IJSA_NS7_ILi256EEESB_EEES9_SE_SG_Li256ELb1ELb1ELb0ELb0EEENS1_36VarlenDynamicPersistentTileSchedulerILi128ELi96ELi256ELi128ELb0ELb1ELb1ELb0ELb1ELb1EEEEEEEEEvNT_6ParamsE)
        /*01d0*/ 	.word	0x00000000


	//----- nvinfo : EIATTR_MIN_STACK_SIZE
	.align		4
.L_88:
        /*01d4*/ 	.byte	0x04, 0x12
        /*01d6*/ 	.short	(.L_90 - .L_89)
	.align		4
.L_89:
        /*01d8*/ 	.word	index@(_ZN7cutlass13device_kernelIN5flash11enable_sm90INS1_16FlashAttnFwdSm90INS1_25CollectiveMainloopFwdSm90ILi2EN4cute5tupleIJNS5_1CILi1EEES8_S8_EEENS6_IJNS7_ILi128EEENS7_ILi96EEENS7_ILi64EEEEEELi256ENS_6half_tEfNS_4arch4Sm90ELb0ELb0ELb0ELb1ELb1ELb1ELb0ELb1ELb0ELb1ELb0ELb0EEENS1_21CollectiveEpilogueFwdINS6_IJSA_NS7_ILi256EEESB_EEES9_SE_SG_Li256ELb1ELb1ELb0ELb0EEENS1_36VarlenDynamicPersistentTileSchedulerILi128ELi96ELi256ELi128ELb0ELb1ELb1ELb0ELb1ELb1EEEEEEEEEvNT_6ParamsE)
        /*01dc*/ 	.word	0x00000000


	//----- nvinfo : EIATTR_MIN_STACK_SIZE
	.align		4
.L_90:
        /*01e0*/ 	.byte	0x04, 0x12
        /*01e2*/ 	.short	(.L_92 - .L_91)
	.align		4
.L_91:
        /*01e4*/ 	.word	index@(_ZN7cutlass13device_kernelIN5flash11enable_sm90INS1_16FlashAttnFwdSm90INS1_25CollectiveMainloopFwdSm90ILi2EN4cute5tupleIJNS5_1CILi1EEES8_S8_EEENS6_IJNS7_ILi128EEENS7_ILi96EEENS7_ILi64EEEEEELi256ENS_6half_tEfNS_4arch4Sm90ELb0ELb0ELb0ELb1ELb1ELb0ELb1ELb1ELb0ELb1ELb0ELb0EEENS1_21CollectiveEpilogueFwdINS6_IJSA_NS7_ILi256EEESB_EEES9_SE_SG_Li256ELb1ELb1ELb0ELb0EEENS1_36VarlenDynamicPersistentTileSchedulerILi128ELi96ELi256ELi128ELb0ELb1ELb1ELb0ELb1ELb1EEEEEEEEEvNT_6ParamsE)
        /*01e8*/ 	.word	0x00000000


	//----- nvinfo : EIATTR_MIN_STACK_SIZE
	.align		4
.L_92:
        /*01ec*/ 	.byte	0x04, 0x12
        /*01ee*/ 	.short	(.L_94 - .L_93)
	.align		4
.L_93:
        /*01f0*/ 	.word	index@(_ZN7cutlass13device_kernelIN5flash11enable_sm90INS1_16FlashAttnFwdSm90INS1_25CollectiveMainloopFwdSm90ILi2EN4cute5tupleIJNS5_1CILi1EEES8_S8_EEENS6_IJNS7_ILi128EEENS7_ILi96EEENS7_ILi64EEEEEELi256ENS_6half_tEfNS_4arch4Sm90ELb0ELb0ELb0ELb1ELb1ELb1ELb1ELb1ELb0ELb1ELb0ELb0EEENS1_21CollectiveEpilogueFwdINS6_IJSA_NS7_ILi256EEESB_EEES9_SE_SG_Li256ELb1ELb1ELb0ELb0EEENS1_36VarlenDynamicPersistentTileSchedulerILi128ELi96ELi256ELi128ELb0ELb1ELb1ELb0ELb1ELb1EEEEEEEEEvNT_6ParamsE)
        /*01f4*/ 	.word	0x00000000


	//----- nvinfo : EIATTR_MIN_STACK_SIZE
	.align		4
.L_94:
        /*01f8*/ 	.byte	0x04, 0x12
        /*01fa*/ 	.short	(.L_96 - .L_95)
	.align		4
.L_95:
        /*01fc*/ 	.word	index@(_ZN7cutlass13device_kernelIN5flash11enable_sm90INS1_16FlashAttnFwdSm90INS1_25CollectiveMainloopFwdSm90ILi2EN4cute5tupleIJNS5_1CILi1EEES8_S8_EEENS6_IJNS7_ILi128EEENS7_ILi96EEENS7_ILi64EEEEEELi256ENS_6half_tEfNS_4arch4Sm90ELb0ELb1ELb0ELb0ELb1ELb0ELb0ELb1ELb0ELb1ELb0ELb0EEENS1_21CollectiveEpilogueFwdINS6_IJSA_NS7_ILi256EEESB_EEES9_SE_SG_Li256ELb0ELb1ELb0ELb0EEENS1_30DynamicPersistentTileSchedulerILi256ELi128ELb0ELb1ELb1EEEEEEEEEvNT_6ParamsE)
        /*0200*/ 	.word	0x00000000


	//----- nvinfo : EIATTR_MIN_STACK_SIZE
	.align		4
.L_96:
        /*0204*/ 	.byte	0x04, 0x12
        /*0206*/ 	.short	(.L_98 - .L_97)
	.align		4
.L_97:
        /*0208*/ 	.word	index@(_ZN7cutlass13device_kernelIN5flash11enable_sm90INS1_16FlashAttnFwdSm90INS1_25CollectiveMainloopFwdSm90ILi2EN4cute5tupleIJNS5_1CILi1EEES8_S8_EEENS6_IJNS7_ILi128EEENS7_ILi96EEENS7_ILi64EEEEEELi256ENS_6half_tEfNS_4arch4Sm90ELb0ELb1ELb0ELb0ELb1ELb0ELb1ELb1ELb0ELb1ELb0ELb0EEENS1_21CollectiveEpilogueFwdINS6_IJSA_NS7_ILi256EEESB_EEES9_SE_SG_Li256ELb0ELb1ELb0ELb0EEENS1_30DynamicPersistentTileSchedulerILi256ELi128ELb0ELb1ELb1EEEEEEEEEvNT_6ParamsE)
        /*020c*/ 	.word	0x00000000


	//----- nvinfo : EIATTR_MIN_STACK_SIZE
	.align		4
.L_98:
        /*0210*/ 	.byte	0x04, 0x12
        /*0212*/ 	.short	(.L_100 - .L_99)
	.align		4
.L_99:
        /*0214*/ 	.word	index@(_ZN7cutlass13device_kernelIN5flash11enable_sm90INS1_16FlashAttnFwdSm90INS1_25CollectiveMainloopFwdSm90ILi2EN4cute5tupleIJNS5_1CILi1EEES8_S8_EEENS6_IJNS7_ILi128EEENS7_ILi96EEENS7_ILi64EEEEEELi256ENS_6half_tEfNS_4arch4Sm90ELb0ELb1ELb0ELb1ELb1ELb0ELb0ELb1ELb0ELb1ELb0ELb0EEENS1_21CollectiveEpilogueFwdINS6_IJSA_NS7_ILi256EEESB_EEES9_SE_SG_Li256ELb1ELb1ELb0ELb0EEENS1_36VarlenDynamicPersistentTileSchedulerILi128ELi96ELi256ELi128ELb0ELb1ELb1ELb1ELb0ELb1EEEEEEEEEvNT_6ParamsE)
        /*0218*/ 	.word	0x00000000


	//----- nvinfo : EIATTR_MIN_STACK_SIZE
	.align		4
.L_100:
        /*021c*/ 	.byte	0x04, 0x12
        /*021e*/ 	.short	(.L_102 - .L_101)
	.align		4
.L_101:
        /*0220*/ 	.word	index@(_ZN7cutlass13device_kernelIN5flash11enable_sm90INS1_16FlashAttnFwdSm90INS1_25CollectiveMainloopFwdSm90ILi2EN4cute5tupleIJNS5_1CILi1EEES8_S8_EEENS6_IJNS7_ILi128EEENS7_ILi96EEENS7_ILi64EEEEEELi256ENS_6half_tEfNS_4arch4Sm90ELb0ELb1ELb0ELb1ELb1ELb1ELb0ELb1ELb0ELb1ELb0ELb0EEENS1_21CollectiveEpilogueFwdINS6_IJSA_NS7_ILi256EEESB_EEES9_SE_SG_Li256ELb1ELb1ELb0ELb0EEENS1_36VarlenDynamicPersistentTileSchedulerILi128ELi96ELi256ELi128ELb0ELb1ELb1ELb1ELb0ELb1EEEEEEEEEvNT_6ParamsE)
        /*0224*/ 	.word	0x00000000


	//----- nvinfo : EIATTR_MIN_STACK_SIZE
	.align		4
.L_102:
        /*0228*/ 	.byte	0x04, 0x12
        /*022a*/ 	.short	(.L_104 - .L_103)
	.align		4
.L_103:
        /*022c*/ 	.word	index@(_ZN7cutlass13device_kernelIN5flash11enable_sm90INS1_16FlashAttnFwdSm90INS1_25CollectiveMainloopFwdSm90ILi2EN4cute5tupleIJNS5_1CILi1EEES8_S8_EEENS6_IJNS7_ILi128EEENS7_ILi96EEENS7_ILi64EEEEEELi256ENS_6half_tEfNS_4arch4Sm90ELb0ELb1ELb0ELb1ELb1ELb0ELb1ELb1ELb0ELb1ELb0ELb0EEENS1_21CollectiveEpilogueFwdINS6_IJSA_NS7_ILi256EEESB_EEES9_SE_SG_Li256ELb1ELb1ELb0ELb0EEENS1_36VarlenDynamicPersistentTileSchedulerILi128ELi96ELi256ELi128ELb0ELb1ELb1ELb1ELb0ELb1EEEEEEEEEvNT_6ParamsE)
        /*0230*/ 	.word	0x00000000


	//----- nvinfo : EIATTR_MIN_STACK_SIZE
	.align		4
.L_104:
        /*0234*/ 	.byte	0x04, 0x12
        /*0236*/ 	.short	(.L_106 - .L_105)
	.align		4
.L_105:
        /*0238*/ 	.word	index@(_ZN7cutlass13device_kernelIN5flash11enable_sm90INS1_16FlashAttnFwdSm90INS1_25CollectiveMainloopFwdSm90ILi2EN4cute5tupleIJNS5_1CILi1EEES8_S8_EEENS6_IJNS7_ILi128EEENS7_ILi96EEENS7_ILi64EEEEEELi256ENS_6half_tEfNS_4arch4Sm90ELb0ELb1ELb0ELb1ELb1ELb1ELb1ELb1ELb0ELb1ELb0ELb0EEENS1_21CollectiveEpilogueFwdINS6_IJSA_NS7_ILi256EEESB_EEES9_SE_SG_Li256ELb1ELb1ELb0ELb0EEENS1_36VarlenDynamicPersistentTileSchedulerILi128ELi96ELi256ELi128ELb0ELb1ELb1ELb1ELb0ELb1EEEEEEEEEvNT_6ParamsE)
        /*023c*/ 	.word	0x00000000


	//----- nvinfo : EIATTR_MIN_STACK_SIZE
	.align		4
.L_106:
        /*0240*/ 	.byte	0x04, 0x12
        /*0242*/ 	.short	(.L_108 - .L_107)
	.align		4
.L_107:
        /*0244*/ 	.word	index@(_ZN7cutlass13device_kernelIN5flash11enable_sm90INS1_16FlashAttnFwdSm90INS1_25CollectiveMainloopFwdSm90ILi2EN4cute5tupleIJNS5_1CILi1EEES8_S8_EEENS6_IJNS7_ILi128EEENS7_ILi96EEENS7_ILi64EEEEEELi256ENS_6half_tEfNS_4arch4Sm90ELb1ELb0ELb0ELb0ELb1ELb0ELb0ELb1ELb0ELb1ELb0ELb0EEENS1_21CollectiveEpilogueFwdINS6_IJSA_NS7_ILi256EEESB_EEES9_SE_SG_Li256ELb0ELb1ELb0ELb0EEENS1_30DynamicPersistentTileSchedulerILi256ELi128ELb0ELb1ELb1EEEEEEEEEvNT_6ParamsE)
        /*0248*/ 	.word	0x00000000


	//----- nvinfo : EIATTR_MIN_STACK_SIZE
	.align		4
.L_108:
        /*024c*/ 	.byte	0x04, 0x12
        /*024e*/ 	.short	(.L_110 - .L_109)
	.align		4
.L_109:
        /*0250*/ 	.word	index@(_ZN7cutlass13device_kernelIN5flash11enable_sm90INS1_16FlashAttnFwdSm90INS1_25CollectiveMainloopFwdSm90ILi2EN4cute5tupleIJNS5_1CILi1EEES8_S8_EEENS6_IJNS7_ILi128EEENS7_ILi96EEENS7_ILi64EEEEEELi256ENS_6half_tEfNS_4arch4Sm90ELb1ELb0ELb0ELb0ELb1ELb0ELb1ELb1ELb0ELb1ELb0ELb0EEENS1_21CollectiveEpilogueFwdINS6_IJSA_NS7_ILi256EEESB_EEES9_SE_SG_Li256ELb0ELb1ELb0ELb0EEENS1_30DynamicPersistentTileSchedulerILi256ELi128ELb0ELb1ELb1EEEEEEEEEvNT_6ParamsE)
        /*0254*/ 	.word	0x00000000


	//----- nvinfo : EIATTR_MIN_STACK_SIZE
	.align		4
.L_110:
        /*0258*/ 	.byte	0x04, 0x12
        /*025a*/ 	.short	(.L_112 - .L_111)
	.align		4
.L_111:
        /*025c*/ 	.word	index@(_ZN7cutlass13device_kernelIN5flash11enable_sm90INS1_16FlashAttnFwdSm90INS1_25CollectiveMainloopFwdSm90ILi2EN4cute5tupleIJNS5_1CILi1EEES8_S8_EEENS6_IJNS7_ILi128EEENS7_ILi96EEENS7_ILi64EEEEEELi256ENS_6half_tEfNS_4arch4Sm90ELb1ELb0ELb0ELb1ELb1ELb0ELb0ELb1ELb0ELb1ELb0ELb0EEENS1_21CollectiveEpilogueFwdINS6_IJSA_NS7_ILi256EEESB_EEES9_SE_SG_Li256ELb1ELb1ELb0ELb0EEENS1_36VarlenDynamicPersistentTileSchedulerILi128ELi96ELi256ELi128ELb0ELb1ELb1ELb1ELb1ELb1EEEEEEEEEvNT_6ParamsE)
        /*0260*/ 	.word	0x00000000


	//----- nvinfo : EIATTR_MIN_STACK_SIZE
	.align		4
.L_112:
        /*0264*/ 	.byte	0x04, 0x12
        /*0266*/ 	.short	(.L_114 - .L_113)
	.align		4
.L_113:
        /*0268*/ 	.word	index@(_ZN7cutlass13device_kernelIN5flash11enable_sm90INS1_16FlashAttnFwdSm90INS1_25CollectiveMainloopFwdSm90ILi2EN4cute5tupleIJNS5_1CILi1EEES8_S8_EEENS6_IJNS7_ILi128EEENS7_ILi96EEENS7_ILi64EEEEEELi256ENS_6half_tEfNS_4arch4Sm90ELb1ELb0ELb0ELb1ELb1ELb1ELb0ELb1ELb0ELb1ELb0ELb0EEENS1_21CollectiveEpilogueFwdINS6_IJSA_NS7_ILi256EEESB_EEES9_SE_SG_Li256ELb1ELb1ELb0ELb0EEENS1_36VarlenDynamicPersistentTileSchedulerILi128ELi96ELi256ELi128ELb0ELb1ELb1ELb1ELb1ELb1EEEEEEEEEvNT_6ParamsE)
        /*026c*/ 	.word	0x00000000


	//----- nvinfo : EIATTR_MIN_STACK_SIZE
	.align		4
.L_114:
        /*0270*/ 	.byte	0x04, 0x12
        /*0272*/ 	.short	(.L_116 - .L_115)
	.align		4
.L_115:
        /*0274*/ 	.word	index@(_ZN7cutlass13device_kernelIN5flash11enable_sm90INS1_16FlashAttnFwdSm90INS1_25CollectiveMainloopFwdSm90ILi2EN4cute5tupleIJNS5_1CILi1EEES8_S8_EEENS6_IJNS7_ILi128EEENS7_ILi96EEENS7_ILi64EEEEEELi256ENS_6half_tEfNS_4arch4Sm90ELb1ELb0ELb0ELb1ELb1ELb0ELb1ELb1ELb0ELb1ELb0ELb0EEENS1_21CollectiveEpilogueFwdINS6_IJSA_NS7_ILi256EEESB_EEES9_SE_SG_Li256ELb1ELb1ELb0ELb0EEENS1_36VarlenDynamicPersistentTileSchedulerILi128ELi96ELi256ELi128ELb0ELb1ELb1ELb1ELb1ELb1EEEEEEEEEvNT_6ParamsE)
        /*0278*/ 	.word	0x00000000


	//----- nvinfo : EIATTR_MIN_STACK_SIZE
	.align		4
.L_116:
        /*027c*/ 	.byte	0x04, 0x12
        /*027e*/ 	.short	(.L_118 - .L_117)
	.align		4
.L_117:
        /*0280*/ 	.word	index@(_ZN7cutlass13device_kernelIN5flash11enable_sm90INS1_16FlashAttnFwdSm90INS1_25CollectiveMainloopFwdSm90ILi2EN4cute5tupleIJNS5_1CILi1EEES8_S8_EEENS6_IJNS7_ILi128EEENS7_ILi96EEENS7_ILi64EEEEEELi256ENS_6half_tEfNS_4arch4Sm90ELb1ELb0ELb0ELb1ELb1ELb1ELb1ELb1ELb0ELb1ELb0ELb0EEENS1_21CollectiveEpilogueFwdINS6_IJSA_NS7_ILi256EEESB_EEES9_SE_SG_Li256ELb1ELb1ELb0ELb0EEENS1_36VarlenDynamicPersistentTileSchedulerILi128ELi96ELi256ELi128ELb0ELb1ELb1ELb1ELb1ELb1EEEEEEEEEvNT_6ParamsE)
        /*0284*/ 	.word	0x00000000
.L_118:


//--------------------- .nv.compat                --------------------------
	.section	.nv.compat,"",@"SHT_CUDA_COMPAT_INFO"
	.align	4
        /*0000*/ 	.byte	0x02, 0x09, 0x01, 0x00, 0x02, 0x02, 0x01, 0x00, 0x02, 0x05, 0x05, 0x00, 0x03, 0x07, 0x01, 0x01
        /*0010*/ 	.byte	0x02, 0x03, 0x00, 0x00, 0x02, 0x06, 0x01, 0x00, 0x04, 0x0b, 0x08, 0x00, 0x09, 0x00, 0x00, 0x00
        /*0020*/ 	.byte	0x00, 0x00, 0x00, 0x00


//--------------------- .nv.info._ZN7cutlass13device_kernelIN5flash11enable_sm90INS1_16FlashAttnFwdSm90INS1_25CollectiveMainloopFwdSm90ILi2EN4cute5tupleIJNS5_1CILi1EEES8_S8_EEENS6_IJNS7_ILi128EEENS7_ILi96EEENS7_ILi64EEEEEELi256ENS_6half_tEfNS_4arch4Sm90ELb0ELb0ELb0ELb0ELb1ELb0ELb0ELb1ELb0ELb1ELb0ELb0EEENS1_21CollectiveEpilogueFwdINS6_IJSA_NS7_ILi256EEESB_EEES9_SE_SG_Li256ELb0ELb1ELb0ELb0EEENS1_29StaticPersistentTileSchedulerILb0EEEEEEEEEvNT_6ParamsE --------------------------
	.section	.nv.info._ZN7cutlass13device_kernelIN5flash11enable_sm90INS1_16FlashAttnFwdSm90INS1_25CollectiveMainloopFwdSm90ILi2EN4cute5tupleIJNS5_1CILi1EEES8_S8_EEENS6_IJNS7_ILi128EEENS7_ILi96EEENS7_ILi64EEEEEELi256ENS_6half_tEfNS_4arch4Sm90ELb0ELb0ELb0ELb0ELb1ELb0ELb0ELb1ELb0ELb1ELb0ELb0EEENS1_21CollectiveEpilogueFwdINS6_IJSA_NS7_ILi256EEESB_EEES9_SE_SG_Li256ELb0ELb1ELb0ELb0EEENS1_29StaticPersistentTileSchedulerILb0EEEEEEEEEvNT_6ParamsE,"",@"SHT_CUDA_INFO"
	.sectionflags	@""
	.align	4


	//----- nvinfo : EIATTR_CUDA_API_VERSION
	.align		4
        /*0000*/ 	.byte	0x04, 0x37
        /*0002*/ 	.short	(.L_120 - .L_119)
.L_119:
        /*0004*/ 	.word	0x00000082


	//----- nvinfo : EIATTR_KPARAM_INFO
	.align		4
.L_120:
        /*0008*/ 	.byte	0x04, 0x17
        /*000a*/ 	.short	(.L_122 - .L_121)
.L_121:
        /*000c*/ 	.word	0x00000000
        /*0010*/ 	.short	0x0000
        /*0012*/ 	.short	0x0000
        /*0014*/ 	.byte	0x00, 0xf0, 0x01, 0x28


	//----- nvinfo : EIATTR_SPARSE_MMA_MASK
	.align		4
.L_122:
        /*0018*/ 	.byte	0x03, 0x50
        /*001a*/ 	.short	0x0000


	//----- nvinfo : EIATTR_MAXREG_COUNT
	.align		4
        /*001c*/ 	.byte	0x03, 0x1b
        /*001e*/ 	.short	0x00a8


	//----- nvinfo : EIATTR_MERCURY_ISA_VERSION
	.align		4
        /*0020*/ 	.byte	0x03, 0x5f
        /*0022*/ 	.short	0x0101


	//----- nvinfo : EIATTR_VRC_CTA_INIT_COUNT
	.align		4
        /*0024*/ 	.byte	0x02, 0x4a
	.zero		1
	.zero		1


	//----- nvinfo : EIATTR_EXIT_INSTR_OFFSETS
	.align		4
        /*0028*/ 	.byte	0x04, 0x1c
        /*002a*/ 	.short	(.L_124 - .L_123)


	//   ....[0]....
.L_123:
        /*002c*/ 	.word	0x00000010


	//----- nvinfo : EIATTR_MAX_THREADS
	.align		4
.L_124:
        /*0030*/ 	.byte	0x04, 0x05
        /*0032*/ 	.short	(.L_126 - .L_125)
.L_125:
        /*0034*/ 	.word	0x00000180
        /*0038*/ 	.word	0x00000001
        /*003c*/ 	.word	0x00000001


	//----- nvinfo : EIATTR_CBANK_PARAM_SIZE
	.align		4
.L_126:
        /*0040*/ 	.byte	0x03, 0x19
        /*0042*/ 	.short	0x0a00


	//----- nvinfo : EIATTR_PARAM_CBANK
	.align		4
        /*0044*/ 	.byte	0x04, 0x0a
        /*0046*/ 	.short	(.L_128 - .L_127)
	.align		4
.L_127:
        /*0048*/ 	.word	index@(.nv.constant0._ZN7cutlass13device_kernelIN5flash11enable_sm90INS1_16FlashAttnFwdSm90INS1_25CollectiveMainloopFwdSm90ILi2EN4cute5tupleIJNS5_1CILi1EEES8_S8_EEENS6_IJNS7_ILi128EEENS7_ILi96EEENS7_ILi64EEEEEELi256ENS_6half_tEfNS_4arch4Sm90ELb0ELb0ELb0ELb0ELb1ELb0ELb0ELb1ELb0ELb1ELb0ELb0EEENS1_21CollectiveEpilogueFwdINS6_IJSA_NS7_ILi256EEESB_EEES9_SE_SG_Li256ELb0ELb1ELb0ELb0EEENS1_29StaticPersistentTileSchedulerILb0EEEEEEEEEvNT_6ParamsE)
        /*004c*/ 	.short	0x0380
        /*004e*/ 	.short	0x0a00


	//----- nvinfo : EIATTR_SW_WAR
	.align		4
.L_128:
        /*0050*/ 	.byte	0x04, 0x36
        /*0052*/ 	.short	(.L_130 - .L_129)
.L_129:
        /*0054*/ 	.word	0x00000008
.L_130:


//--------------------- .nv.info._ZN7cutlass13device_kernelIN5flash11enable_sm90INS1_16FlashAttnFwdSm90INS1_25CollectiveMainloopFwdSm90ILi2EN4cute5tupleIJNS5_1CILi1EEES8_S8_EEENS6_IJNS7_ILi128EEENS7_ILi96EEENS7_ILi64EEEEEELi256ENS_6half_tEfNS_4arch4Sm90ELb0ELb0ELb0ELb0ELb1ELb0ELb1ELb1ELb0ELb1ELb0ELb0EEENS1_21CollectiveEpilogueFwdINS6_IJSA_NS7_ILi256EEESB_EEES9_SE_SG_Li256ELb0ELb1ELb0ELb0EEENS1_29StaticPersistentTileSchedulerILb0EEEEEEEEEvNT_6ParamsE --------------------------
	.section	.nv.info._ZN7cutlass13device_kernelIN5flash11enable_sm90INS1_16FlashAttnFwdSm90INS1_25CollectiveMainloopFwdSm90ILi2EN4cute5tupleIJNS5_1CILi1EEES8_S8_EEENS6_IJNS7_ILi128EEENS7_ILi96EEENS7_ILi64EEEEEELi256ENS_6half_tEfNS_4arch4Sm90ELb0ELb0ELb0ELb0ELb1ELb0ELb1ELb1ELb0ELb1ELb0ELb0EEENS1_21CollectiveEpilogueFwdINS6_IJSA_NS7_ILi256EEESB_EEES9_SE_SG_Li256ELb0ELb1ELb0ELb0EEENS1_29StaticPersistentTileSchedulerILb0EEEEEEEEEvNT_6ParamsE,"",@"SHT_CUDA_INFO"
	.sectionflags	@""
	.align	4


	//----- nvinfo : EIATTR_CUDA_API_VERSION
	.align		4
        /*0000*/ 	.byte	0x04, 0x37
        /*0002*/ 	.short	(.L_132 - .L_131)
.L_131:
        /*0004*/ 	.word	0x00000082


	//----- nvinfo : EIATTR_KPARAM_INFO
	.align		4
.L_132:
        /*0008*/ 	.byte	0x04, 0x17
        /*000a*/ 	.short	(.L_134 - .L_133)
.L_133:
        /*000c*/ 	.word	0x00000000
        /*0010*/ 	.short	0x0000
        /*0012*/ 	.short	0x0000
        /*0014*/ 	.byte	0x00, 0xf0, 0x01, 0x2c


	//----- nvinfo : EIATTR_SPARSE_MMA_MASK
	.align		4
.L_134:
        /*0018*/ 	.byte	0x03, 0x50
        /*001a*/ 	.short	0x0000


	//----- nvinfo : EIATTR_MAXREG_COUNT
	.align		4
        /*001c*/ 	.byte	0x03, 0x1b
        /*001e*/ 	.short	0x00a8


	//----- nvinfo : EIATTR_MERCURY_ISA_VERSION
	.align		4
        /*0020*/ 	.byte	0x03, 0x5f
        /*0022*/ 	.short	0x0101


	//----- nvinfo : EIATTR_VRC_CTA_INIT_COUNT
	.align		4
        /*0024*/ 	.byte	0x02, 0x4a
	.zero		1
	.zero		1


	//----- nvinfo : EIATTR_EXIT_INSTR_OFFSETS
	.align		4
        /*0028*/ 	.byte	0x04, 0x1c
        /*002a*/ 	.short	(.L_136 - .L_135)


	//   ....[0]....
.L_135:
        /*002c*/ 	.word	0x00000010


	//----- nvinfo : EIATTR_MAX_THREADS
	.align		4
.L_136:
        /*0030*/ 	.byte	0x04, 0x05
        /*0032*/ 	.short	(.L_138 - .L_137)
.L_137:
        /*0034*/ 	.word	0x00000180
        /*0038*/ 	.word	0x00000001
        /*003c*/ 	.word	0x00000001


	//----- nvinfo : EIATTR_CBANK_PARAM_SIZE
	.align		4
.L_138:
        /*0040*/ 	.byte	0x03, 0x19
        /*0042*/ 	.short	0x0b00


	//----- nvinfo : EIATTR_PARAM_CBANK
	.align		4
        /*0044*/ 	.byte	0x04, 0x0a
        /*0046*/ 	.short	(.L_140 - .L_139)
	.align		4
.L_139:
        /*0048*/ 	.word	index@(.nv.constant0._ZN7cutlass13device_kernelIN5flash11enable_sm90INS1_16FlashAttnFwdSm90INS1_25CollectiveMainloopFwdSm90ILi2EN4cute5tupleIJNS5_1CILi1EEES8_S8_EEENS6_IJNS7_ILi128EEENS7_ILi96EEENS7_ILi64EEEEEELi256ENS_6half_tEfNS_4arch4Sm90ELb0ELb0ELb0ELb0ELb1ELb0ELb1ELb1ELb0ELb1ELb0ELb0EEENS1_21CollectiveEpilogueFwdINS6_IJSA_NS7_ILi256EEESB_EEES9_SE_SG_Li256ELb0ELb1ELb0ELb0EEENS1_29StaticPersistentTileSchedulerILb0EEEEEEEEEvNT_6ParamsE)
        /*004c*/ 	.short	0x0380
        /*004e*/ 	.short	0x0b00


	//----- nvinfo : EIATTR_SW_WAR
	.align		4
.L_140:
        /*0050*/ 	.byte	0x04, 0x36
        /*0052*/ 	.short	(.L_142 - .L_141)
.L_141:
        /*0054*/ 	.word	0x00000008
.L_142:


//--------------------- .nv.info._ZN7cutlass13device_kernelIN5flash11enable_sm90INS1_16FlashAttnFwdSm90INS1_25CollectiveMainloopFwdSm90ILi2EN4cute5tupleIJNS5_1CILi1EEES8_S8_EEENS6_IJNS7_ILi128EEENS7_ILi96EEENS7_ILi64EEEEEELi256ENS_6half_tEfNS_4arch4Sm90ELb0ELb0ELb0ELb1ELb1ELb0ELb0ELb1ELb0ELb1ELb0ELb0EEENS1_21CollectiveEpilogueFwdINS6_IJSA_NS7_ILi256EEESB_EEES9_SE_SG_Li256ELb1ELb1ELb0ELb0EEENS1_36VarlenDynamicPersistentTileSchedulerILi128ELi96ELi256ELi128ELb0ELb1ELb1ELb0ELb1ELb1EEEEEEEEEvNT_6ParamsE --------------------------
	.section	.nv.info._ZN7cutlass13device_kernelIN5flash11enable_sm90INS1_16FlashAttnFwdSm90INS1_25CollectiveMainloopFwdSm90ILi2EN4cute5tupleIJNS5_1CILi1EEES8_S8_EEENS6_IJNS7_ILi128EEENS7_ILi96EEENS7_ILi64EEEEEELi256ENS_6half_tEfNS_4arch4Sm90ELb0ELb0ELb0ELb1ELb1ELb0ELb0ELb1ELb0ELb1ELb0ELb0EEENS1_21CollectiveEpilogueFwdINS6_IJSA_NS7_ILi256EEESB_EEES9_SE_SG_Li256ELb1ELb1ELb0ELb0EEENS1_36VarlenDynamicPersistentTileSchedulerILi128ELi96ELi256ELi128ELb0ELb1ELb1ELb0ELb1ELb1EEEEEEEEEvNT_6ParamsE,"",@"SHT_CUDA_INFO"
	.sectionflags	@""
	.align	4


	//----- nvinfo : EIATTR_CUDA_API_VERSION
	.align		4
        /*0000*/ 	.byte	0x04, 0x37
        /*0002*/ 	.short	(.L_144 - .L_143)
.L_143:
        /*0004*/ 	.word	0x00000082


	//----- nvinfo : EIATTR_KPARAM_INFO
	.align		4
.L_144:
        /*0008*/ 	.byte	0x04, 0x17
        /*000a*/ 	.short	(.L_146 - .L_145)
.L_145:
        /*000c*/ 	.word	0x00000000
        /*0010*/ 	.short	0x0000
        /*0012*/ 	.short	0x0000
        /*0014*/ 	.byte	0x00, 0xf0, 0x01, 0x2a


	//----- nvinfo : EIATTR_SPARSE_MMA_MASK
	.align		4
.L_146:
        /*0018*/ 	.byte	0x03, 0x50
        /*001a*/ 	.short	0x0000


	//----- nvinfo : EIATTR_MAXREG_COUNT
	.align		4
        /*001c*/ 	.byte	0x03, 0x1b
        /*001e*/ 	.short	0x00a8


	//----- nvinfo : EIATTR_MERCURY_ISA_VERSION
	.align		4
        /*0020*/ 	.byte	0x03, 0x5f
        /*0022*/ 	.short	0x0101


	//----- nvinfo : EIATTR_VRC_CTA_INIT_COUNT
	.align		4
        /*0024*/ 	.byte	0x02, 0x4a
	.zero		1
	.zero		1


	//----- nvinfo : EIATTR_EXIT_INSTR_OFFSETS
	.align		4
        /*0028*/ 	.byte	0x04, 0x1c
        /*002a*/ 	.short	(.L_148 - .L_147)


	//   ....[0]....
.L_147:
        /*002c*/ 	.word	0x00000010


	//----- nvinfo : EIATTR_MAX_THREADS
	.align		4
.L_148:
        /*0030*/ 	.byte	0x04, 0x05
        /*0032*/ 	.short	(.L_150 - .L_149)
.L_149:
        /*0034*/ 	.word	0x00000180
        /*0038*/ 	.word	0x00000001
        /*003c*/ 	.word	0x00000001


	//----- nvinfo : EIATTR_CBANK_PARAM_SIZE
	.align		4
.L_150:
        /*0040*/ 	.byte	0x03, 0x19
        /*0042*/ 	.short	0x0a80


	//----- nvinfo : EIATTR_PARAM_CBANK
	.align		4
        /*0044*/ 	.byte	0x04, 0x0a
        /*0046*/ 	.short	(.L_152 - .L_151)
	.align		4
.L_151:
        /*0048*/ 	.word	index@(.nv.constant0._ZN7cutlass13device_kernelIN5flash11enable_sm90INS1_16FlashAttnFwdSm90INS1_25CollectiveMainloopFwdSm90ILi2EN4cute5tupleIJNS5_1CILi1EEES8_S8_EEENS6_IJNS7_ILi128EEENS7_ILi96EEENS7_ILi64EEEEEELi256ENS_6half_tEfNS_4arch4Sm90ELb0ELb0ELb0ELb1ELb1ELb0ELb0ELb1ELb0ELb1ELb0ELb0EEENS1_21CollectiveEpilogueFwdINS6_IJSA_NS7_ILi256EEESB_EEES9_SE_SG_Li256ELb1ELb1ELb0ELb0EEENS1_36VarlenDynamicPersistentTileSchedulerILi128ELi96ELi256ELi128ELb0ELb1ELb1ELb0ELb1ELb1EEEEEEEEEvNT_6ParamsE)
        /*004c*/ 	.short	0x0380
        /*004e*/ 	.short	0x0a80


	//----- nvinfo : EIATTR_SW_WAR
	.align		4
.L_152:
        /*0050*/ 	.byte	0x04, 0x36
        /*0052*/ 	.short	(.L_154 - .L_153)
.L_153:
        /*0054*/ 	.word	0x00000008
.L_154:


//--------------------- .nv.info._ZN7cutlass13device_kernelIN5flash11enable_sm90INS1_16FlashAttnFwdSm90INS1_25CollectiveMainloopFwdSm90ILi2EN4cute5tupleIJNS5_1CILi1EEES8_S8_EEENS6_IJNS7_ILi128EEENS7_ILi96EEENS7_ILi64EEEEEELi256ENS_6half_tEfNS_4arch4Sm90ELb0ELb0ELb0ELb1ELb1ELb1ELb0ELb1ELb0ELb1ELb0ELb0EEENS1_21CollectiveEpilogueFwdINS6_IJSA_NS7_ILi256EEESB_EEES9_SE_SG_Li256ELb1ELb1ELb0ELb0EEENS1_36VarlenDynamicPersistentTileSchedulerILi128ELi96ELi256ELi128ELb0ELb1ELb1ELb0ELb1ELb1EEEEEEEEEvNT_6ParamsE --------------------------
	.section	.nv.info._ZN7cutlass13device_kernelIN5flash11enable_sm90INS1_16FlashAttnFwdSm90INS1_25CollectiveMainloopFwdSm90ILi2EN4cute5tupleIJNS5_1CILi1EEES8_S8_EEENS6_IJNS7_ILi128EEENS7_ILi96EEENS7_ILi64EEEEEELi256ENS_6half_tEfNS_4arch4Sm90ELb0ELb0ELb0ELb1ELb1ELb1ELb0ELb1ELb0ELb1ELb0ELb0EEENS1_21CollectiveEpilogueFwdINS6_IJSA_NS7_ILi256EEESB_EEES9_SE_SG_Li256ELb1ELb1ELb0ELb0EEENS1_36VarlenDynamicPersistentTileSchedulerILi128ELi96ELi256ELi128ELb0ELb1ELb1ELb0ELb1ELb1EEEEEEEEEvNT_6ParamsE,"",@"SHT_CUDA_INFO"
	.sectionflags	@""
	.align	4


	//----- nvinfo : EIATTR_CUDA_API_VERSION
	.align		4
        /*0000*/ 	.byte	0x04, 0x37
        /*0002*/ 	.short	(.L_156 - .L_155)
.L_155:
        /*0004*/ 	.word	0x00000082


	//----- nvinfo : EIATTR_KPARAM_INFO
	.align		4
.L_156:
        /*0008*/ 	.byte	0x04, 0x17
        /*000a*/ 	.short	(.L_158 - .L_157)
.L_157:
        /*000c*/ 	.word	0x00000000
        /*0010*/ 	.short	0x0000
        /*0012*/ 	.short	0x0000
        /*0014*/ 	.byte	0x00, 0xf0, 0x01, 0x2a


	//----- nvinfo : EIATTR_SPARSE_MMA_MASK
	.align		4
.L_158:
        /*0018*/ 	.byte	0x03, 0x50
        /*001a*/ 	.short	0x0000


	//----- nvinfo : EIATTR_MAXREG_COUNT
	.align		4
        /*001c*/ 	.byte	0x03, 0x1b
        /*001e*/ 	.short	0x00a8


	//----- nvinfo : EIATTR_MERCURY_ISA_VERSION
	.align		4
        /*0020*/ 	.byte	0x03, 0x5f
        /*0022*/ 	.short	0x0101


	//----- nvinfo : EIATTR_VRC_CTA_INIT_COUNT
	.align		4
        /*0024*/ 	.byte	0x02, 0x4a
	.zero		1
	.zero		1


	//----- nvinfo : EIATTR_EXIT_INSTR_OFFSETS
	.align		4
        /*0028*/ 	.byte	0x04, 0x1c
        /*002a*/ 	.short	(.L_160 - .L_159)


	//   ....[0]....
.L_159:
        /*002c*/ 	.word	0x00000010


	//----- nvinfo : EIATTR_MAX_THREADS
	.align		4
.L_160:
        /*0030*/ 	.byte	0x04, 0x05
        /*0032*/ 	.short	(.L_162 - .L_161)
.L_161:
        /*0034*/ 	.word	0x00000180
        /*0038*/ 	.word	0x00000001
        /*003c*/ 	.word	0x00000001


	//----- nvinfo : EIATTR_CBANK_PARAM_SIZE
	.align		4
.L_162:
        /*0040*/ 	.byte	0x03, 0x19
        /*0042*/ 	.short	0x0a80


	//----- nvinfo : EIATTR_PARAM_CBANK
	.align		4
        /*0044*/ 	.byte	0x04, 0x0a
        /*0046*/ 	.short	(.L_164 - .L_163)
	.align		4
.L_163:
        /*0048*/ 	.word	index@(.nv.constant0._ZN7cutlass13device_kernelIN5flash11enable_sm90INS1_16FlashAttnFwdSm90INS1_25CollectiveMainloopFwdSm90ILi2EN4cute5tupleIJNS5_1CILi1EEES8_S8_EEENS6_IJNS7_ILi128EEENS7_ILi96EEENS7_ILi64EEEEEELi256ENS_6half_tEfNS_4arch4Sm90ELb0ELb0ELb0ELb1ELb1ELb1ELb0ELb1ELb0ELb1ELb0ELb0EEENS1_21CollectiveEpilogueFwdINS6_IJSA_NS7_ILi256EEESB_EEES9_SE_SG_Li256ELb1ELb1ELb0ELb0EEENS1_36VarlenDynamicPersistentTileSchedulerILi128ELi96ELi256ELi128ELb0ELb1ELb1ELb0ELb1ELb1EEEEEEEEEvNT_6ParamsE)
        /*004c*/ 	.short	0x0380
        /*004e*/ 	.short	0x0a80


	//----- nvinfo : EIATTR_SW_WAR
	.align		4
.L_164:
        /*0050*/ 	.byte	0x04, 0x36
        /*0052*/ 	.short	(.L_166 - .L_165)
.L_165:
        /*0054*/ 	.word	0x00000008
.L_166:


//--------------------- .nv.info._ZN7cutlass13device_kernelIN5flash11enable_sm90INS1_16FlashAttnFwdSm90INS1_25CollectiveMainloopFwdSm90ILi2EN4cute5tupleIJNS5_1CILi1EEES8_S8_EEENS6_IJNS7_ILi128EEENS7_ILi96EEENS7_ILi64EEEEEELi256ENS_6half_tEfNS_4arch4Sm90ELb0ELb0ELb0ELb1ELb1ELb0ELb1ELb1ELb0ELb1ELb0ELb0EEENS1_21CollectiveEpilogueFwdINS6_IJSA_NS7_ILi256EEESB_EEES9_SE_SG_Li256ELb1ELb1ELb0ELb0EEENS1_36VarlenDynamicPersistentTileSchedulerILi128ELi96ELi256ELi128ELb0ELb1ELb1ELb0ELb1ELb1EEEEEEEEEvNT_6ParamsE --------------------------
	.section	.nv.info._ZN7cutlass13device_kernelIN5flash11enable_sm90INS1_16FlashAttnFwdSm90INS1_25CollectiveMainloopFwdSm90ILi2EN4cute5tupleIJNS5_1CILi1EEES8_S8_EEENS6_IJNS7_ILi128EEENS7_ILi96EEENS7_ILi64EEEEEELi256ENS_6half_tEfNS_4arch4Sm90ELb0ELb0ELb0ELb1ELb1ELb0ELb1ELb1ELb0ELb1ELb0ELb0EEENS1_21CollectiveEpilogueFwdINS6_IJSA_NS7_ILi256EEESB_EEES9_SE_SG_Li256ELb1ELb1ELb0ELb0EEENS1_36VarlenDynamicPersistentTileSchedulerILi128ELi96ELi256ELi128ELb0ELb1ELb1ELb0ELb1ELb1EEEEEEEEEvNT_6ParamsE,"",@"SHT_CUDA_INFO"
	.sectionflags	@""
	.align	4


	//----- nvinfo : EIATTR_CUDA_API_VERSION
	.align		4
        /*0000*/ 	.byte	0x04, 0x37
        /*0002*/ 	.short	(.L_168 - .L_167)
.L_167:
        /*0004*/ 	.word	0x00000082


	//----- nvinfo : EIATTR_KPARAM_INFO
	.align		4
.L_168:
        /*0008*/ 	.byte	0x04, 0x17
        /*000a*/ 	.short	(.L_170 - .L_169)
.L_169:
        /*000c*/ 	.word	0x00000000
        /*0010*/ 	.short	0x0000
        /*0012*/ 	.short	0x0000
        /*0014*/ 	.byte	0x00, 0xf0, 0x01, 0x2e


	//----- nvinfo : EIATTR_SPARSE_MMA_MASK
	.align		4
.L_170:
        /*0018*/ 	.byte	0x03, 0x50
        /*001a*/ 	.short	0x0000


	//----- nvinfo : EIATTR_MAXREG_COUNT
	.align		4
        /*001c*/ 	.byte	0x03, 0x1b
        /*001e*/ 	.short	0x00a8


	//----- nvinfo : EIATTR_MERCURY_ISA_VERSION
	.align		4
        /*0020*/ 	.byte	0x03, 0x5f
        /*0022*/ 	.short	0x0101


	//----- nvinfo : EIATTR_VRC_CTA_INIT_COUNT
	.align		4
        /*0024*/ 	.byte	0x02, 0x4a
	.zero		1
	.zero		1


	//----- nvinfo : EIATTR_EXIT_INSTR_OFFSETS
	.align		4
        /*0028*/ 	.byte	0x04, 0x1c
        /*002a*/ 	.short	(.L_172 - .L_171)


	//   ....[0]....
.L_171:
        /*002c*/ 	.word	0x00000010


	//----- nvinfo : EIATTR_MAX_THREADS
	.align		4
.L_172:
        /*0030*/ 	.byte	0x04, 0x05
        /*0032*/ 	.short	(.L_174 - .L_173)
.L_173:
        /*0034*/ 	.word	0x00000180
        /*0038*/ 	.word	0x00000001
        /*003c*/ 	.word	0x00000001


	//----- nvinfo : EIATTR_CBANK_PARAM_SIZE
	.align		4
.L_174:
        /*0040*/ 	.byte	0x03, 0x19
        /*0042*/ 	.short	0x0b80


	//----- nvinfo : EIATTR_PARAM_CBANK
	.align		4
        /*0044*/ 	.byte	0x04, 0x0a
        /*0046*/ 	.short	(.L_176 - .L_175)
	.align		4
.L_175:
        /*0048*/ 	.word	index@(.nv.constant0._ZN7cutlass13device_kernelIN5flash11enable_sm90INS1_16FlashAttnFwdSm90INS1_25CollectiveMainloopFwdSm90ILi2EN4cute5tupleIJNS5_1CILi1EEES8_S8_EEENS6_IJNS7_ILi128EEENS7_ILi96EEENS7_ILi64EEEEEELi256ENS_6half_tEfNS_4arch4Sm90ELb0ELb0ELb0ELb1ELb1ELb0ELb1ELb1ELb0ELb1ELb0ELb0EEENS1_21CollectiveEpilogueFwdINS6_IJSA_NS7_ILi256EEESB_EEES9_SE_SG_Li256ELb1ELb1ELb0ELb0EEENS1_36VarlenDynamicPersistentTileSchedulerILi128ELi96ELi256ELi128ELb0ELb1ELb1ELb0ELb1ELb1EEEEEEEEEvNT_6ParamsE)
        /*004c*/ 	.short	0x0380
        /*004e*/ 	.short	0x0b80


	//----- nvinfo : EIATTR_SW_WAR
	.align		4
.L_176:
        /*0050*/ 	.byte	0x04, 0x36
        /*0052*/ 	.short	(.L_178 - .L_177)
.L_177:
        /*0054*/ 	.word	0x00000008
.L_178:


//--------------------- .nv.info._ZN7cutlass13device_kernelIN5flash11enable_sm90INS1_16FlashAttnFwdSm90INS1_25CollectiveMainloopFwdSm90ILi2EN4cute5tupleIJNS5_1CILi1EEES8_S8_EEENS6_IJNS7_ILi128EEENS7_ILi96EEENS7_ILi64EEEEEELi256ENS_6half_tEfNS_4arch4Sm90ELb0ELb0ELb0ELb1ELb1ELb1ELb1ELb1ELb0ELb1ELb0ELb0EEENS1_21CollectiveEpilogueFwdINS6_IJSA_NS7_ILi256EEESB_EEES9_SE_SG_Li256ELb1ELb1ELb0ELb0EEENS1_36VarlenDynamicPersistentTileSchedulerILi128ELi96ELi256ELi128ELb0ELb1ELb1ELb0ELb1ELb1EEEEEEEEEvNT_6ParamsE --------------------------
	.section	.nv.info._ZN7cutlass13device_kernelIN5flash11enable_sm90INS1_16FlashAttnFwdSm90INS1_25CollectiveMainloopFwdSm90ILi2EN4cute5tupleIJNS5_1CILi1EEES8_S8_EEENS6_IJNS7_ILi128EEENS7_ILi96EEENS7_ILi64EEEEEELi256ENS_6half_tEfNS_4arch4Sm90ELb0ELb0ELb0ELb1ELb1ELb1ELb1ELb1ELb0ELb1ELb0ELb0EEENS1_21CollectiveEpilogueFwdINS6_IJSA_NS7_ILi256EEESB_EEES9_SE_SG_Li256ELb1ELb1ELb0ELb0EEENS1_36VarlenDynamicPersistentTileSchedulerILi128ELi96ELi256ELi128ELb0ELb1ELb1ELb0ELb1ELb1EEEEEEEEEvNT_6ParamsE,"",@"SHT_CUDA_INFO"
	.sectionflags	@""
	.align	4


	//----- nvinfo : EIATTR_CUDA_API_VERSION
	.align		4
        /*0000*/ 	.byte	0x04, 0x37
        /*0002*/ 	.short	(.L_180 - .L_179)
.L_179:
        /*0004*/ 	.word	0x00000082


	//----- nvinfo : EIATTR_KPARAM_INFO
	.align		4
.L_180:
        /*0008*/ 	.byte	0x04, 0x17
        /*000a*/ 	.short	(.L_182 - .L_181)
.L_181:
        /*000c*/ 	.word	0x00000000
        /*0010*/ 	.short	0x0000
        /*0012*/ 	.short	0x0000
        /*0014*/ 	.byte	0x00, 0xf0, 0x01, 0x2e


	//----- nvinfo : EIATTR_SPARSE_MMA_MASK
	.align		4
.L_182:
        /*0018*/ 	.byte	0x03, 0x50
        /*001a*/ 	.short	0x0000


	//----- nvinfo : EIATTR_MAXREG_COUNT
	.align		4
        /*001c*/ 	.byte	0x03, 0x1b
        /*001e*/ 	.short	0x00a8


	//----- nvinfo : EIATTR_MERCURY_ISA_VERSION
	.align		4
        /*0020*/ 	.byte	0x03, 0x5f
        /*0022*/ 	.short	0x0101


	//----- nvinfo : EIATTR_VRC_CTA_INIT_COUNT
	.align		4
        /*0024*/ 	.byte	0x02, 0x4a
	.zero		1
	.zero		1


	//----- nvinfo : EIATTR_EXIT_INSTR_OFFSETS
	.align		4
        /*0028*/ 	.byte	0x04, 0x1c
        /*002a*/ 	.short	(.L_184 - .L_183)


	//   ....[0]....
.L_183:
        /*002c*/ 	.word	0x00000010


	//----- nvinfo : EIATTR_MAX_THREADS
	.align		4
.L_184:
        /*0030*/ 	.byte	0x04, 0x05
        /*0032*/ 	.short	(.L_186 - .L_185)
.L_185:
        /*0034*/ 	.word	0x00000180
        /*0038*/ 	.word	0x00000001
        /*003c*/ 	.word	0x00000001


	//----- nvinfo : EIATTR_CBANK_PARAM_SIZE
	.align		4
.L_186:
        /*0040*/ 	.byte	0x03, 0x19
        /*0042*/ 	.short	0x0b80


	//----- nvinfo : EIATTR_PARAM_CBANK
	.align		4
        /*0044*/ 	.byte	0x04, 0x0a
        /*0046*/ 	.short	(.L_188 - .L_187)
	.align		4
.L_187:
        /*0048*/ 	.word	index@(.nv.constant0._ZN7cutlass13device_kernelIN5flash11enable_sm90INS1_16FlashAttnFwdSm90INS1_25CollectiveMainloopFwdSm90ILi2EN4cute5tupleIJNS5_1CILi1EEES8_S8_EEENS6_IJNS7_ILi128EEENS7_ILi96EEENS7_ILi64EEEEEELi256ENS_6half_tEfNS_4arch4Sm90ELb0ELb0ELb0ELb1ELb1ELb1ELb1ELb1ELb0ELb1ELb0ELb0EEENS1_21CollectiveEpilogueFwdINS6_IJSA_NS7_ILi256EEESB_EEES9_SE_SG_Li256ELb1ELb1ELb0ELb0EEENS1_36VarlenDynamicPersistentTileSchedulerILi128ELi96ELi256ELi128ELb0ELb1ELb1ELb0ELb1ELb1EEEEEEEEEvNT_6ParamsE)
        /*004c*/ 	.short	0x0380
        /*004e*/ 	.short	0x0b80


	//----- nvinfo : EIATTR_SW_WAR
	.align		4
.L_188:
        /*0050*/ 	.byte	0x04, 0x36
        /*0052*/ 	.short	(.L_190 - .L_189)
.L_189:
        /*0054*/ 	.word	0x00000008
.L_190:


//--------------------- .nv.info._ZN7cutlass13device_kernelIN5flash11enable_sm90INS1_16FlashAttnFwdSm90INS1_25CollectiveMainloopFwdSm90ILi2EN4cute5tupleIJNS5_1CILi1EEES8_S8_EEENS6_IJNS7_ILi128EEENS7_ILi96EEENS7_ILi64EEEEEELi256ENS_6half_tEfNS_4arch4Sm90ELb0ELb1ELb0ELb0ELb1ELb0ELb0ELb1ELb0ELb1ELb0ELb0EEENS1_21CollectiveEpilogueFwdINS6_IJSA_NS7_ILi256EEESB_EEES9_SE_SG_Li256ELb0ELb1ELb0ELb0EEENS1_30DynamicPersistentTileSchedulerILi256ELi128ELb0ELb1ELb1EEEEEEEEEvNT_6ParamsE --------------------------
	.section	.nv.info._ZN7cutlass13device_kernelIN5flash11enable_sm90INS1_16FlashAttnFwdSm90INS1_25CollectiveMainloopFwdSm90ILi2EN4cute5tupleIJNS5_1CILi1EEES8_S8_EEENS6_IJNS7_ILi128EEENS7_ILi96EEENS7_ILi64EEEEEELi256ENS_6half_tEfNS_4arch4Sm90ELb0ELb1ELb0ELb0ELb1ELb0ELb0ELb1ELb0ELb1ELb0ELb0EEENS1_21CollectiveEpilogueFwdINS6_IJSA_NS7_ILi256EEESB_EEES9_SE_SG_Li256ELb0ELb1ELb0ELb0EEENS1_30DynamicPersistentTileSchedulerILi256ELi128ELb0ELb1ELb1EEEEEEEEEvNT_6ParamsE,"",@"SHT_CUDA_INFO"
	.sectionflags	@""
	.align	4


	//----- nvinfo : EIATTR_CUDA_API_VERSION
	.align		4
        /*0000*/ 	.byte	0x04, 0x37
        /*0002*/ 	.short	(.L_192 - .L_191)
.L_191:
        /*0004*/ 	.word	0x00000082


	//----- nvinfo : EIATTR_KPARAM_INFO
	.align		4
.L_192:
        /*0008*/ 	.byte	0x04, 0x17
        /*000a*/ 	.short	(.L_194 - .L_193)
.L_193:
        /*000c*/ 	.word	0x00000000
        /*0010*/ 	.short	0x0000
        /*0012*/ 	.short	0x0000
        /*0014*/ 	.byte	0x00, 0xf0, 0x01, 0x2a


	//----- nvinfo : EIATTR_SPARSE_MMA_MASK
	.align		4
.L_194:
        /*0018*/ 	.byte	0x03, 0x50
        /*001a*/ 	.short	0x0000


	//----- nvinfo : EIATTR_MAXREG_COUNT
	.align		4
        /*001c*/ 	.byte	0x03, 0x1b
        /*001e*/ 	.short	0x00a8


	//----- nvinfo : EIATTR_MERCURY_ISA_VERSION
	.align		4
        /*0020*/ 	.byte	0x03, 0x5f
        /*0022*/ 	.short	0x0101


	//----- nvinfo : EIATTR_VRC_CTA_INIT_COUNT
	.align		4
        /*0024*/ 	.byte	0x02, 0x4a
	.zero		1
	.zero		1


	//----- nvinfo : EIATTR_EXIT_INSTR_OFFSETS
	.align		4
        /*0028*/ 	.byte	0x04, 0x1c
        /*002a*/ 	.short	(.L_196 - .L_195)


	//   ....[0]....
.L_195:
        /*002c*/ 	.word	0x00000010


	//----- nvinfo : EIATTR_MAX_THREADS
	.align		4
.L_196:
        /*0030*/ 	.byte	0x04, 0x05
        /*0032*/ 	.short	(.L_198 - .L_197)
.L_197:
        /*0034*/ 	.word	0x00000180
        /*0038*/ 	.word	0x00000001
        /*003c*/ 	.word	0x00000001


	//----- nvinfo : EIATTR_CBANK_PARAM_SIZE
	.align		4
.L_198:
        /*0040*/ 	.byte	0x03, 0x19
        /*0042*/ 	.short	0x0a80


	//----- nvinfo : EIATTR_PARAM_CBANK
	.align		4
        /*0044*/ 	.byte	0x04, 0x0a
        /*0046*/ 	.short	(.L_200 - .L_199)
	.align		4
.L_199:
        /*0048*/ 	.word	index@(.nv.constant0._ZN7cutlass13device_kernelIN5flash11enable_sm90INS1_16FlashAttnFwdSm90INS1_25CollectiveMainloopFwdSm90ILi2EN4cute5tupleIJNS5_1CILi1EEES8_S8_EEENS6_IJNS7_ILi128EEENS7_ILi96EEENS7_ILi64EEEEEELi256ENS_6half_tEfNS_4arch4Sm90ELb0ELb1ELb0ELb0ELb1ELb0ELb0ELb1ELb0ELb1ELb0ELb0EEENS1_21CollectiveEpilogueFwdINS6_IJSA_NS7_ILi256EEESB_EEES9_SE_SG_Li256ELb0ELb1ELb0ELb0EEENS1_30DynamicPersistentTileSchedulerILi256ELi128ELb0ELb1ELb1EEEEEEEEEvNT_6ParamsE)
        /*004c*/ 	.short	0x0380
        /*004e*/ 	.short	0x0a80


	//----- nvinfo : EIATTR_SW_WAR
	.align		4
.L_200:
        /*0050*/ 	.byte	0x04, 0x36
        /*0052*/ 	.short	(.L_202 - .L_201)
.L_201:
        /*0054*/ 	.word	0x00000008
.L_202:


//--------------------- .nv.info._ZN7cutlass13device_kernelIN5flash11enable_sm90INS1_16FlashAttnFwdSm90INS1_25CollectiveMainloopFwdSm90ILi2EN4cute5tupleIJNS5_1CILi1EEES8_S8_EEENS6_IJNS7_ILi128EEENS7_ILi96EEENS7_ILi64EEEEEELi256ENS_6half_tEfNS_4arch4Sm90ELb0ELb1ELb0ELb0ELb1ELb0ELb1ELb1ELb0ELb1ELb0ELb0EEENS1_21CollectiveEpilogueFwdINS6_IJSA_NS7_ILi256EEESB_EEES9_SE_SG_Li256ELb0ELb1ELb0ELb0EEENS1_30DynamicPersistentTileSchedulerILi256ELi128ELb0ELb1ELb1EEEEEEEEEvNT_6ParamsE --------------------------
	.section	.nv.info._ZN7cutlass13device_kernelIN5flash11enable_sm90INS1_16FlashAttnFwdSm90INS1_25CollectiveMainloopFwdSm90ILi2EN4cute5tupleIJNS5_1CILi1EEES8_S8_EEENS6_IJNS7_ILi128EEENS7_ILi96EEENS7_ILi64EEEEEELi256ENS_6half_tEfNS_4arch4Sm90ELb0ELb1ELb0ELb0ELb1ELb0ELb1ELb1ELb0ELb1ELb0ELb0EEENS1_21CollectiveEpilogueFwdINS6_IJSA_NS7_ILi256EEESB_EEES9_SE_SG_Li256ELb0ELb1ELb0ELb0EEENS1_30DynamicPersistentTileSchedulerILi256ELi128ELb0ELb1ELb1EEEEEEEEEvNT_6ParamsE,"",@"SHT_CUDA_INFO"
	.sectionflags	@""
	.align	4


	//----- nvinfo : EIATTR_CUDA_API_VERSION
	.align		4
        /*0000*/ 	.byte	0x04, 0x37
        /*0002*/ 	.short	(.L_204 - .L_203)
.L_203:
        /*0004*/ 	.word	0x00000082


	//----- nvinfo : EIATTR_KPARAM_INFO
	.align		4
.L_204:
        /*0008*/ 	.byte	0x04, 0x17
        /*000a*/ 	.short	(.L_206 - .L_205)
.L_205:
        /*000c*/ 	.word	0x00000000
        /*0010*/ 	.short	0x0000
        /*0012*/ 	.short	0x0000
        /*0014*/ 	.byte	0x00, 0xf0, 0x01, 0x2e


	//----- nvinfo : EIATTR_SPARSE_MMA_MASK
	.align		4
.L_206:
        /*0018*/ 	.byte	0x03, 0x50
        /*001a*/ 	.short	0x0000


	//----- nvinfo : EIATTR_MAXREG_COUNT
	.align		4
        /*001c*/ 	.byte	0x03, 0x1b
        /*001e*/ 	.short	0x00a8


	//----- nvinfo : EIATTR_MERCURY_ISA_VERSION
	.align		4
        /*0020*/ 	.byte	0x03, 0x5f
        /*0022*/ 	.short	0x0101


	//----- nvinfo : EIATTR_VRC_CTA_INIT_COUNT
	.align		4
        /*0024*/ 	.byte	0x02, 0x4a
	.zero		1
	.zero		1


	//----- nvinfo : EIATTR_EXIT_INSTR_OFFSETS
	.align		4
        /*0028*/ 	.byte	0x04, 0x1c
        /*002a*/ 	.short	(.L_208 - .L_207)


	//   ....[0]....
.L_207:
        /*002c*/ 	.word	0x00000010


	//----- nvinfo : EIATTR_MAX_THREADS
	.align		4
.L_208:
        /*0030*/ 	.byte	0x04, 0x05
        /*0032*/ 	.short	(.L_210 - .L_209)
.L_209:
        /*0034*/ 	.word	0x00000180
        /*0038*/ 	.word	0x00000001
        /*003c*/ 	.word	0x00000001


	//----- nvinfo : EIATTR_CBANK_PARAM_SIZE
	.align		4
.L_210:
        /*0040*/ 	.byte	0x03, 0x19
        /*0042*/ 	.short	0x0b80


	//----- nvinfo : EIATTR_PARAM_CBANK
	.align		4
        /*0044*/ 	.byte	0x04, 0x0a
        /*0046*/ 	.short	(.L_212 - .L_211)
	.align		4
.L_211:
        /*0048*/ 	.word	index@(.nv.constant0._ZN7cutlass13device_kernelIN5flash11enable_sm90INS1_16FlashAttnFwdSm90INS1_25CollectiveMainloopFwdSm90ILi2EN4cute5tupleIJNS5_1CILi1EEES8_S8_EEENS6_IJNS7_ILi128EEENS7_ILi96EEENS7_ILi64EEEEEELi256ENS_6half_tEfNS_4arch4Sm90ELb0ELb1ELb0ELb0ELb1ELb0ELb1ELb1ELb0ELb1ELb0ELb0EEENS1_21CollectiveEpilogueFwdINS6_IJSA_NS7_ILi256EEESB_EEES9_SE_SG_Li256ELb0ELb1ELb0ELb0EEENS1_30DynamicPersistentTileSchedulerILi256ELi128ELb0ELb1ELb1EEEEEEEEEvNT_6ParamsE)
        /*004c*/ 	.short	0x0380
        /*004e*/ 	.short	0x0b80


	//----- nvinfo : EIATTR_SW_WAR
	.align		4
.L_212:
        /*0050*/ 	.byte	0x04, 0x36
        /*0052*/ 	.short	(.L_214 - .L_213)
.L_213:
        /*0054*/ 	.word	0x00000008
.L_214:


//--------------------- .nv.info._ZN7cutlass13device_kernelIN5flash11enable_sm90INS1_16FlashAttnFwdSm90INS1_25CollectiveMainloopFwdSm90ILi2EN4cute5tupleIJNS5_1CILi1EEES8_S8_EEENS6_IJNS7_ILi128EEENS7_ILi96EEENS7_ILi64EEEEEELi256ENS_6half_tEfNS_4arch4Sm90ELb0ELb1ELb0ELb1ELb1ELb0ELb0ELb1ELb0ELb1ELb0ELb0EEENS1_21CollectiveEpilogueFwdINS6_IJSA_NS7_ILi256EEESB_EEES9_SE_SG_Li256ELb1ELb1ELb0ELb0EEENS1_36VarlenDynamicPersistentTileSchedulerILi128ELi96ELi256ELi128ELb0ELb1ELb1ELb1ELb0ELb1EEEEEEEEEvNT_6ParamsE --------------------------
	.section	.nv.info._ZN7cutlass13device_kernelIN5flash11enable_sm90INS1_16FlashAttnFwdSm90INS1_25CollectiveMainloopFwdSm90ILi2EN4cute5tupleIJNS5_1CILi1EEES8_S8_EEENS6_IJNS7_ILi128EEENS7_ILi96EEENS7_ILi64EEEEEELi256ENS_6half_tEfNS_4arch4Sm90ELb0ELb1ELb0ELb1ELb1ELb0ELb0ELb1ELb0ELb1ELb0ELb0EEENS1_21CollectiveEpilogueFwdINS6_IJSA_NS7_ILi256EEESB_EEES9_SE_SG_Li256ELb1ELb1ELb0ELb0EEENS1_36VarlenDynamicPersistentTileSchedulerILi128ELi96ELi256ELi128ELb0ELb1ELb1ELb1ELb0ELb1EEEEEEEEEvNT_6ParamsE,"",@"SHT_CUDA_INFO"
	.sectionflags	@""
	.align	4


	//----- nvinfo : EIATTR_CUDA_API_VERSION
	.align		4
        /*0000*/ 	.byte	0x04, 0x37
        /*0002*/ 	.short	(.L_216 - .L_215)
.L_215:
        /*0004*/ 	.word	0x00000082


	//----- nvinfo : EIATTR_KPARAM_INFO
	.align		4
.L_216:
        /*0008*/ 	.byte	0x04, 0x17
        /*000a*/ 	.short	(.L_218 - .L_217)
.L_217:
        /*000c*/ 	.word	0x00000000
        /*0010*/ 	.short	0x0000
        /*0012*/ 	.short	0x0000
        /*0014*/ 	.byte	0x00, 0xf0, 0x01, 0x2a


	//----- nvinfo : EIATTR_SPARSE_MMA_MASK
	.align		4
.L_218:
        /*0018*/ 	.byte	0x03, 0x50
        /*001a*/ 	.short	0x0000


	//----- nvinfo : EIATTR_MAXREG_COUNT
	.align		4
        /*001c*/ 	.byte	0x03, 0x1b
        /*001e*/ 	.short	0x00a8


	//----- nvinfo : EIATTR_MERCURY_ISA_VERSION
	.align		4
        /*0020*/ 	.byte	0x03, 0x5f
        /*0022*/ 	.short	0x0101


	//----- nvinfo : EIATTR_VRC_CTA_INIT_COUNT
	.align		4
        /*0024*/ 	.byte	0x02, 0x4a
	.zero		1
	.zero		1


	//----- nvinfo : EIATTR_EXIT_INSTR_OFFSETS
	.align		4
        /*0028*/ 	.byte	0x04, 0x1c
        /*002a*/ 	.short	(.L_220 - .L_219)


	//   ....[0]....
.L_219:
        /*002c*/ 	.word	0x00000010


	//----- nvinfo : EIATTR_MAX_THREADS
	.align		4
.L_220:
        /*0030*/ 	.byte	0x04, 0x05
        /*0032*/ 	.short	(.L_222 - .L_221)
.L_221:
        /*0034*/ 	.word	0x00000180
        /*0038*/ 	.word	0x00000001
        /*003c*/ 	.word	0x00000001


	//----- nvinfo : EIATTR_CBANK_PARAM_SIZE
	.align		4
.L_222:
        /*0040*/ 	.byte	0x03, 0x19
        /*0042*/ 	.short	0x0a80


	//----- nvinfo : EIATTR_PARAM_CBANK
	.align		4
        /*0044*/ 	.byte	0x04, 0x0a
        /*0046*/ 	.short	(.L_224 - .L_223)
	.align		4
.L_223:
        /*0048*/ 	.word	index@(.nv.constant0._ZN7cutlass13device_kernelIN5flash11enable_sm90INS1_16FlashAttnFwdSm90INS1_25CollectiveMainloopFwdSm90ILi2EN4cute5tupleIJNS5_1CILi1EEES8_S8_EEENS6_IJNS7_ILi128EEENS7_ILi96EEENS7_ILi64EEEEEELi256ENS_6half_tEfNS_4arch4Sm90ELb0ELb1ELb0ELb1ELb1ELb0ELb0ELb1ELb0ELb1ELb0ELb0EEENS1_21CollectiveEpilogueFwdINS6_IJSA_NS7_ILi256EEESB_EEES9_SE_SG_Li256ELb1ELb1ELb0ELb0EEENS1_36VarlenDynamicPersistentTileSchedulerILi128ELi96ELi256ELi128ELb0ELb1ELb1ELb1ELb0ELb1EEEEEEEEEvNT_6ParamsE)
        /*004c*/ 	.short	0x0380
        /*004e*/ 	.short	0x0a80


	//----- nvinfo : EIATTR_SW_WAR
	.align		4
.L_224:
        /*0050*/ 	.byte	0x04, 0x36
        /*0052*/ 	.short	(.L_226 - .L_225)
.L_225:
        /*0054*/ 	.word	0x00000008
.L_226:


//--------------------- .nv.info._ZN7cutlass13device_kernelIN5flash11enable_sm90INS1_16FlashAttnFwdSm90INS1_25CollectiveMainloopFwdSm90ILi2EN4cute5tupleIJNS5_1CILi1EEES8_S8_EEENS6_IJNS7_ILi128EEENS7_ILi96EEENS7_ILi64EEEEEELi256ENS_6half_tEfNS_4arch4Sm90ELb0ELb1ELb0ELb1ELb1ELb1ELb0ELb1ELb0ELb1ELb0ELb0EEENS1_21CollectiveEpilogueFwdINS6_IJSA_NS7_ILi256EEESB_EEES9_SE_SG_Li256ELb1ELb1ELb0ELb0EEENS1_36VarlenDynamicPersistentTileSchedulerILi128ELi96ELi256ELi128ELb0ELb1ELb1ELb1ELb0ELb1EEEEEEEEEvNT_6ParamsE --------------------------
	.section	.nv.info._ZN7cutlass13device_kernelIN5flash11enable_sm90INS1_16FlashAttnFwdSm90INS1_25CollectiveMainloopFwdSm90ILi2EN4cute5tupleIJNS5_1CILi1EEES8_S8_EEENS6_IJNS7_ILi128EEENS7_ILi96EEENS7_ILi64EEEEEELi256ENS_6half_tEfNS_4arch4Sm90ELb0ELb1ELb0ELb1ELb1ELb1ELb0ELb1ELb0ELb1ELb0ELb0EEENS1_21CollectiveEpilogueFwdINS6_IJSA_NS7_ILi256EEESB_EEES9_SE_SG_Li256ELb1ELb1ELb0ELb0EEENS1_36VarlenDynamicPersistentTileSchedulerILi128ELi96ELi256ELi128ELb0ELb1ELb1ELb1ELb0ELb1EEEEEEEEEvNT_6ParamsE,"",@"SHT_CUDA_INFO"
	.sectionflags	@""
	.align	4


	//----- nvinfo : EIATTR_CUDA_API_VERSION
	.align		4
        /*0000*/ 	.byte	0x04, 0x37
        /*0002*/ 	.short	(.L_228 - .L_227)
.L_227:
        /*0004*/ 	.word	0x00000082


	//----- nvinfo : EIATTR_KPARAM_INFO
	.align		4
.L_228:
        /*0008*/ 	.byte	0x04, 0x17
        /*000a*/ 	.short	(.L_230 - .L_229)
.L_229:
        /*000c*/ 	.word	0x00000000
        /*0010*/ 	.short	0x0000
        /*0012*/ 	.short	0x0000
        /*0014*/ 	.byte	0x00, 0xf0, 0x01, 0x2a


	//----- nvinfo : EIATTR_SPARSE_MMA_MASK
	.align		4
.L_230:
        /*0018*/ 	.byte	0x03, 0x50
        /*001a*/ 	.short	0x0000


	//----- nvinfo : EIATTR_MAXREG_COUNT
	.align		4
        /*001c*/ 	.byte	0x03, 0x1b
        /*001e*/ 	.short	0x00a8


	//----- nvinfo : EIATTR_MERCURY_ISA_VERSION
	.align		4
        /*0020*/ 	.byte	0x03, 0x5f
        /*0022*/ 	.short	0x0101


	//----- nvinfo : EIATTR_VRC_CTA_INIT_COUNT
	.align		4
        /*0024*/ 	.byte	0x02, 0x4a
	.zero		1
	.zero		1


	//----- nvinfo : EIATTR_EXIT_INSTR_OFFSETS
	.align		4
        /*0028*/ 	.byte	0x04, 0x1c
        /*002a*/ 	.short	(.L_232 - .L_231)


	//   ....[0]....
.L_231:
        /*002c*/ 	.word	0x00000010


	//----- nvinfo : EIATTR_MAX_THREADS
	.align		4
.L_232:
        /*0030*/ 	.byte	0x04, 0x05
        /*0032*/ 	.short	(.L_234 - .L_233)
.L_233:
        /*0034*/ 	.word	0x00000180
        /*0038*/ 	.word	0x00000001
        /*003c*/ 	.word	0x00000001


	//----- nvinfo : EIATTR_CBANK_PARAM_SIZE
	.align		4
.L_234:
        /*0040*/ 	.byte	0x03, 0x19
        /*0042*/ 	.short	0x0a80


	//----- nvinfo : EIATTR_PARAM_CBANK
	.align		4
        /*0044*/ 	.byte	0x04, 0x0a
        /*0046*/ 	.short	(.L_236 - .L_235)
	.align		4
.L_235:
        /*0048*/ 	.word	index@(.nv.constant0._ZN7cutlass13device_kernelIN5flash11enable_sm90INS1_16FlashAttnFwdSm90INS1_25CollectiveMainloopFwdSm90ILi2EN4cute5tupleIJNS5_1CILi1EEES8_S8_EEENS6_IJNS7_ILi128EEENS7_ILi96EEENS7_ILi64EEEEEELi256ENS_6half_tEfNS_4arch4Sm90ELb0ELb1ELb0ELb1ELb1ELb1ELb0ELb1ELb0ELb1ELb0ELb0EEENS1_21CollectiveEpilogueFwdINS6_IJSA_NS7_ILi256EEESB_EEES9_SE_SG_Li256ELb1ELb1ELb0ELb0EEENS1_36VarlenDynamicPersistentTileSchedulerILi128ELi96ELi256ELi128ELb0ELb1ELb1ELb1ELb0ELb1EEEEEEEEEvNT_6ParamsE)
        /*004c*/ 	.short	0x0380
        /*004e*/ 	.short	0x0a80


	//----- nvinfo : EIATTR_SW_WAR
	.align		4
.L_236:
        /*0050*/ 	.byte	0x04, 0x36
        /*0052*/ 	.short	(.L_238 - .L_237)
.L_237:
        /*0054*/ 	.word	0x00000008
.L_238:


//--------------------- .nv.info._ZN7cutlass13device_kernelIN5flash11enable_sm90INS1_16FlashAttnFwdSm90INS1_25CollectiveMainloopFwdSm90ILi2EN4cute5tupleIJNS5_1CILi1EEES8_S8_EEENS6_IJNS7_ILi128EEENS7_ILi96EEENS7_ILi64EEEEEELi256ENS_6half_tEfNS_4arch4Sm90ELb0ELb1ELb0ELb1ELb1ELb0ELb1ELb1ELb0ELb1ELb0ELb0EEENS1_21CollectiveEpilogueFwdINS6_IJSA_NS7_ILi256EEESB_EEES9_SE_SG_Li256ELb1ELb1ELb0ELb0EEENS1_36VarlenDynamicPersistentTileSchedulerILi128ELi96ELi256ELi128ELb0ELb1ELb1ELb1ELb0ELb1EEEEEEEEEvNT_6ParamsE --------------------------
	.section	.nv.info._ZN7cutlass13device_kernelIN5flash11enable_sm90INS1_16FlashAttnFwdSm90INS1_25CollectiveMainloopFwdSm90ILi2EN4cute5tupleIJNS5_1CILi1EEES8_S8_EEENS6_IJNS7_ILi128EEENS7_ILi96EEENS7_ILi64EEEEEELi256ENS_6half_tEfNS_4arch4Sm90ELb0ELb1ELb0ELb1ELb1ELb0ELb1ELb1ELb0ELb1ELb0ELb0EEENS1_21CollectiveEpilogueFwdINS6_IJSA_NS7_ILi256EEESB_EEES9_SE_SG_Li256ELb1ELb1ELb0ELb0EEENS1_36VarlenDynamicPersistentTileSchedulerILi128ELi96ELi256ELi128ELb0ELb1ELb1ELb1ELb0ELb1EEEEEEEEEvNT_6ParamsE,"",@"SHT_CUDA_INFO"
	.sectionflags	@""
	.align	4


	//----- nvinfo : EIATTR_CUDA_API_VERSION
	.align		4
        /*0000*/ 	.byte	0x04, 0x37
        /*0002*/ 	.short	(.L_240 - .L_239)
.L_239:
        /*0004*/ 	.word	0x00000082


	//----- nvinfo : EIATTR_KPARAM_INFO
	.align		4
.L_240:
        /*0008*/ 	.byte	0x04, 0x17
        /*000a*/ 	.short	(.L_242 - .L_241)
.L_241:
        /*000c*/ 	.word	0x00000000
        /*0010*/ 	.short	0x0000
        /*0012*/ 	.short	0x0000
        /*0014*/ 	.byte	0x00, 0xf0, 0x01, 0x2e


	//----- nvinfo : EIATTR_SPARSE_MMA_MASK
	.align		4
.L_242:
        /*0018*/ 	.byte	0x03, 0x50
        /*001a*/ 	.short	0x0000


	//----- nvinfo : EIATTR_MAXREG_COUNT
	.align		4
        /*001c*/ 	.byte	0x03, 0x1b
        /*001e*/ 	.short	0x00a8


	//----- nvinfo : EIATTR_MERCURY_ISA_VERSION
	.align		4
        /*0020*/ 	.byte	0x03, 0x5f
        /*0022*/ 	.short	0x0101


	//----- nvinfo : EIATTR_VRC_CTA_INIT_COUNT
	.align		4
        /*0024*/ 	.byte	0x02, 0x4a
	.zero		1
	.zero		1


	//----- nvinfo : EIATTR_EXIT_INSTR_OFFSETS
	.align		4
        /*0028*/ 	.byte	0x04, 0x1c
        /*002a*/ 	.short	(.L_244 - .L_243)


	//   ....[0]....
.L_243:
        /*002c*/ 	.word	0x00000010


	//----- nvinfo : EIATTR_MAX_THREADS
	.align		4
.L_244:
        /*0030*/ 	.byte	0x04, 0x05
        /*0032*/ 	.short	(.L_246 - .L_245)
.L_245:
        /*0034*/ 	.word	0x00000180
        /*0038*/ 	.word	0x00000001
        /*003c*/ 	.word	0x00000001


	//----- nvinfo : EIATTR_CBANK_PARAM_SIZE
	.align		4
.L_246:
        /*0040*/ 	.byte	0x03, 0x19
        /*0042*/ 	.short	0x0b80


	//----- nvinfo : EIATTR_PARAM_CBANK
	.align		4
        /*0044*/ 	.byte	0x04, 0x0a
        /*0046*/ 	.short	(.L_248 - .L_247)
	.align		4
.L_247:
        /*0048*/ 	.word	index@(.nv.constant0._ZN7cutlass13device_kernelIN5flash11enable_sm90INS1_16FlashAttnFwdSm90INS1_25CollectiveMainloopFwdSm90ILi2EN4cute5tupleIJNS5_1CILi1EEES8_S8_EEENS6_IJNS7_ILi128EEENS7_ILi96EEENS7_ILi64EEEEEELi256ENS_6half_tEfNS_4arch4Sm90ELb0ELb1ELb0ELb1ELb1ELb0ELb1ELb1ELb0ELb1ELb0ELb0EEENS1_21CollectiveEpilogueFwdINS6_IJSA_NS7_ILi256EEESB_EEES9_SE_SG_Li256ELb1ELb1ELb0ELb0EEENS1_36VarlenDynamicPersistentTileSchedulerILi128ELi96ELi256ELi128ELb0ELb1ELb1ELb1ELb0ELb1EEEEEEEEEvNT_6ParamsE)
        /*004c*/ 	.short	0x0380
        /*004e*/ 	.short	0x0b80


	//----- nvinfo : EIATTR_SW_WAR
	.align		4
.L_248:
        /*0050*/ 	.byte	0x04, 0x36
        /*0052*/ 	.short	(.L_250 - .L_249)
.L_249:
        /*0054*/ 	.word	0x00000008
.L_250:


//--------------------- .nv.info._ZN7cutlass13device_kernelIN5flash11enable_sm90INS1_16FlashAttnFwdSm90INS1_25CollectiveMainloopFwdSm90ILi2EN4cute5tupleIJNS5_1CILi1EEES8_S8_EEENS6_IJNS7_ILi128EEENS7_ILi96EEENS7_ILi64EEEEEELi256ENS_6half_tEfNS_4arch4Sm90ELb0ELb1ELb0ELb1ELb1ELb1ELb1ELb1ELb0ELb1ELb0ELb0EEENS1_21CollectiveEpilogueFwdINS6_IJSA_NS7_ILi256EEESB_EEES9_SE_SG_Li256ELb1ELb1ELb0ELb0EEENS1_36VarlenDynamicPersistentTileSchedulerILi128ELi96ELi256ELi128ELb0ELb1ELb1ELb1ELb0ELb1EEEEEEEEEvNT_6ParamsE --------------------------
	.section	.nv.info._ZN7cutlass13device_kernelIN5flash11enable_sm90INS1_16FlashAttnFwdSm90INS1_25CollectiveMainloopFwdSm90ILi2EN4cute5tupleIJNS5_1CILi1EEES8_S8_EEENS6_IJNS7_ILi128EEENS7_ILi96EEENS7_ILi64EEEEEELi256ENS_6half_tEfNS_4arch4Sm90ELb0ELb1ELb0ELb1ELb1ELb1ELb1ELb1ELb0ELb1ELb0ELb0EEENS1_21CollectiveEpilogueFwdINS6_IJSA_NS7_ILi256EEESB_EEES9_SE_SG_Li256ELb1ELb1ELb0ELb0EEENS1_36VarlenDynamicPersistentTileSchedulerILi128ELi96ELi256ELi128ELb0ELb1ELb1ELb1ELb0ELb1EEEEEEEEEvNT_6ParamsE,"",@"SHT_CUDA_INFO"
	.sectionflags	@""
	.align	4


	//----- nvinfo : EIATTR_CUDA_API_VERSION
	.align		4
        /*0000*/ 	.byte	0x04, 0x37
        /*0002*/ 	.short	(.L_252 - .L_251)
.L_251:
        /*0004*/ 	.word	0x00000082


	//----- nvinfo : EIATTR_KPARAM_INFO
	.align		4
.L_252:
        /*0008*/ 	.byte	0x04, 0x17
        /*000a*/ 	.short	(.L_254 - .L_253)
.L_253:
        /*000c*/ 	.word	0x00000000
        /*0010*/ 	.short	0x0000
        /*0012*/ 	.short	0x0000
        /*0014*/ 	.byte	0x00, 0xf0, 0x01, 0x2e


	//----- nvinfo : EIATTR_SPARSE_MMA_MASK
	.align		4
.L_254:
        /*0018*/ 	.byte	0x03, 0x50
        /*001a*/ 	.short	0x0000


	//----- nvinfo : EIATTR_MAXREG_COUNT
	.align		4
        /*001c*/ 	.byte	0x03, 0x1b
        /*001e*/ 	.short	0x00a8


	//----- nvinfo : EIATTR_MERCURY_ISA_VERSION
	.align		4
        /*0020*/ 	.byte	0x03, 0x5f
        /*0022*/ 	.short	0x0101


	//----- nvinfo : EIATTR_VRC_CTA_INIT_COUNT
	.align		4
        /*0024*/ 	.byte	0x02, 0x4a
	.zero		1
	.zero		1


	//----- nvinfo : EIATTR_EXIT_INSTR_OFFSETS
	.align		4
        /*0028*/ 	.byte	0x04, 0x1c
        /*002a*/ 	.short	(.L_256 - .L_255)


	//   ....[0]....
.L_255:
        /*002c*/ 	.word	0x00000010


	//----- nvinfo : EIATTR_MAX_THREADS
	.align		4
.L_256:
        /*0030*/ 	.byte	0x04, 0x05
        /*0032*/ 	.short	(.L_258 - .L_257)
.L_257:
        /*0034*/ 	.word	0x00000180
        /*0038*/ 	.word	0x00000001
        /*003c*/ 	.word	0x00000001


	//----- nvinfo : EIATTR_CBANK_PARAM_SIZE
	.align		4
.L_258:
        /*0040*/ 	.byte	0x03, 0x19
        /*0042*/ 	.short	0x0b80


	//----- nvinfo : EIATTR_PARAM_CBANK
	.align		4
        /*0044*/ 	.byte	0x04, 0x0a
        /*0046*/ 	.short	(.L_260 - .L_259)
	.align		4
.L_259:
        /*0048*/ 	.word	index@(.nv.constant0._ZN7cutlass13device_kernelIN5flash11enable_sm90INS1_16FlashAttnFwdSm90INS1_25CollectiveMainloopFwdSm90ILi2EN4cute5tupleIJNS5_1CILi1EEES8_S8_EEENS6_IJNS7_ILi128EEENS7_ILi96EEENS7_ILi64EEEEEELi256ENS_6half_tEfNS_4arch4Sm90ELb0ELb1ELb0ELb1ELb1ELb1ELb1ELb1ELb0ELb1ELb0ELb0EEENS1_21CollectiveEpilogueFwdINS6_IJSA_NS7_ILi256EEESB_EEES9_SE_SG_Li256ELb1ELb1ELb0ELb0EEENS1_36VarlenDynamicPersistentTileSchedulerILi128ELi96ELi256ELi128ELb0ELb1ELb1ELb1ELb0ELb1EEEEEEEEEvNT_6ParamsE)
        /*004c*/ 	.short	0x0380
        /*004e*/ 	.short	0x0b80


	//----- nvinfo : EIATTR_SW_WAR
	.align		4
.L_260:
        /*0050*/ 	.byte	0x04, 0x36
        /*0052*/ 	.short	(.L_262 - .L_261)
.L_261:
        /*0054*/ 	.word	0x00000008
.L_262:


//--------------------- .nv.info._ZN7cutlass13device_kernelIN5flash11enable_sm90INS1_16FlashAttnFwdSm90INS1_25CollectiveMainloopFwdSm90ILi2EN4cute5tupleIJNS5_1CILi1EEES8_S8_EEENS6_IJNS7_ILi128EEENS7_ILi96EEENS7_ILi64EEEEEELi256ENS_6half_tEfNS_4arch4Sm90ELb1ELb0ELb0ELb0ELb1ELb0ELb0ELb1ELb0ELb1ELb0ELb0EEENS1_21CollectiveEpilogueFwdINS6_IJSA_NS7_ILi256EEESB_EEES9_SE_SG_Li256ELb0ELb1ELb0ELb0EEENS1_30DynamicPersistentTileSchedulerILi256ELi128ELb0ELb1ELb1EEEEEEEEEvNT_6ParamsE --------------------------
	.section	.nv.info._ZN7cutlass13device_kernelIN5flash11enable_sm90INS1_16FlashAttnFwdSm90INS1_25CollectiveMainloopFwdSm90ILi2EN4cute5tupleIJNS5_1CILi1EEES8_S8_EEENS6_IJNS7_ILi128EEENS7_ILi96EEENS7_ILi64EEEEEELi256ENS_6half_tEfNS_4arch4Sm90ELb1ELb0ELb0ELb0ELb1ELb0ELb0ELb1ELb0ELb1ELb0ELb0EEENS1_21CollectiveEpilogueFwdINS6_IJSA_NS7_ILi256EEESB_EEES9_SE_SG_Li256ELb0ELb1ELb0ELb0EEENS1_30DynamicPersistentTileSchedulerILi256ELi128ELb0ELb1ELb1EEEEEEEEEvNT_6ParamsE,"",@"SHT_CUDA_INFO"
	.sectionflags	@""
	.align	4


	//----- nvinfo : EIATTR_CUDA_API_VERSION
	.align		4
        /*0000*/ 	.byte	0x04, 0x37
        /*0002*/ 	.short	(.L_264 - .L_263)
.L_263:
        /*0004*/ 	.word	0x00000082


	//----- nvinfo : EIATTR_KPARAM_INFO
	.align		4
.L_264:
        /*0008*/ 	.byte	0x04, 0x17
        /*000a*/ 	.short	(.L_266 - .L_265)
.L_265:
        /*000c*/ 	.word	0x00000000
        /*0010*/ 	.short	0x0000
        /*0012*/ 	.short	0x0000
        /*0014*/ 	.byte	0x00, 0xf0, 0x01, 0x2a


	//----- nvinfo : EIATTR_SPARSE_MMA_MASK
	.align		4
.L_266:
        /*0018*/ 	.byte	0x03, 0x50
        /*001a*/ 	.short	0x0000


	//----- nvinfo : EIATTR_MAXREG_COUNT
	.align		4
        /*001c*/ 	.byte	0x03, 0x1b
        /*001e*/ 	.short	0x00a8


	//----- nvinfo : EIATTR_MERCURY_ISA_VERSION
	.align		4
        /*0020*/ 	.byte	0x03, 0x5f
        /*0022*/ 	.short	0x0101


	//----- nvinfo : EIATTR_VRC_CTA_INIT_COUNT
	.align		4
        /*0024*/ 	.byte	0x02, 0x4a
	.zero		1
	.zero		1


	//----- nvinfo : EIATTR_EXIT_INSTR_OFFSETS
	.align		4
        /*0028*/ 	.byte	0x04, 0x1c
        /*002a*/ 	.short	(.L_268 - .L_267)


	//   ....[0]....
.L_267:
        /*002c*/ 	.word	0x00000010


	//----- nvinfo : EIATTR_MAX_THREADS
	.align		4
.L_268:
        /*0030*/ 	.byte	0x04, 0x05
        /*0032*/ 	.short	(.L_270 - .L_269)
.L_269:
        /*0034*/ 	.word	0x00000180
        /*0038*/ 	.word	0x00000001
        /*003c*/ 	.word	0x00000001


	//----- nvinfo : EIATTR_CBANK_PARAM_SIZE
	.align		4
.L_270:
        /*0040*/ 	.byte	0x03, 0x19
        /*0042*/ 	.short	0x0a80


	//----- nvinfo : EIATTR_PARAM_CBANK
	.align		4
        /*0044*/ 	.byte	0x04, 0x0a
        /*0046*/ 	.short	(.L_272 - .L_271)
	.align		4
.L_271:
        /*0048*/ 	.word	index@(.nv.constant0._ZN7cutlass13device_kernelIN5flash11enable_sm90INS1_16FlashAttnFwdSm90INS1_25CollectiveMainloopFwdSm90ILi2EN4cute5tupleIJNS5_1CILi1EEES8_S8_EEENS6_IJNS7_ILi128EEENS7_ILi96EEENS7_ILi64EEEEEELi256ENS_6half_tEfNS_4arch4Sm90ELb1ELb0ELb0ELb0ELb1ELb0ELb0ELb1ELb0ELb1ELb0ELb0EEENS1_21CollectiveEpilogueFwdINS6_IJSA_NS7_ILi256EEESB_EEES9_SE_SG_Li256ELb0ELb1ELb0ELb0EEENS1_30DynamicPersistentTileSchedulerILi256ELi128ELb0ELb1ELb1EEEEEEEEEvNT_6ParamsE)
        /*004c*/ 	.short	0x0380
        /*004e*/ 	.short	0x0a80


	//----- nvinfo : EIATTR_SW_WAR
	.align		4
.L_272:
        /*0050*/ 	.byte	0x04, 0x36
        /*0052*/ 	.short	(.L_274 - .L_273)
.L_273:
        /*0054*/ 	.word	0x00000008
.L_274:


//--------------------- .nv.info._ZN7cutlass13device_kernelIN5flash11enable_sm90INS1_16FlashAttnFwdSm90INS1_25CollectiveMainloopFwdSm90ILi2EN4cute5tupleIJNS5_1CILi1EEES8_S8_EEENS6_IJNS7_ILi128EEENS7_ILi96EEENS7_ILi64EEEEEELi256ENS_6half_tEfNS_4arch4Sm90ELb1ELb0ELb0ELb0ELb1ELb0ELb1ELb1ELb0ELb1ELb0ELb0EEENS1_21CollectiveEpilogueFwdINS6_IJSA_NS7_ILi256EEESB_EEES9_SE_SG_Li256ELb0ELb1ELb0ELb0EEENS1_30DynamicPersistentTileSchedulerILi256ELi128ELb0ELb1ELb1EEEEEEEEEvNT_6ParamsE --------------------------
	.section	.nv.info._ZN7cutlass13device_kernelIN5flash11enable_sm90INS1_16FlashAttnFwdSm90INS1_25CollectiveMainloopFwdSm90ILi2EN4cute5tupleIJNS5_1CILi1EEES8_S8_EEENS6_IJNS7_ILi128EEENS7_ILi96EEENS7_ILi64EEEEEELi256ENS_6half_tEfNS_4arch4Sm90ELb1ELb0ELb0ELb0ELb1ELb0ELb1ELb1ELb0ELb1ELb0ELb0EEENS1_21CollectiveEpilogueFwdINS6_IJSA_NS7_ILi256EEESB_EEES9_SE_SG_Li256ELb0ELb1ELb0ELb0EEENS1_30DynamicPersistentTileSchedulerILi256ELi128ELb0ELb1ELb1EEEEEEEEEvNT_6ParamsE,"",@"SHT_CUDA_INFO"
	.sectionflags	@""
	.align	4


	//----- nvinfo : EIATTR_CUDA_API_VERSION
	.align		4
        /*0000*/ 	.byte	0x04, 0x37
        /*0002*/ 	.short	(.L_276 - .L_275)
.L_275:
        /*0004*/ 	.word	0x00000082


	//----- nvinfo : EIATTR_KPARAM_INFO
	.align		4
.L_276:
        /*0008*/ 	.byte	0x04, 0x17
        /*000a*/ 	.short	(.L_278 - .L_277)
.L_277:
        /*000c*/ 	.word	0x00000000
        /*0010*/ 	.short	0x0000
        /*0012*/ 	.short	0x0000
        /*0014*/ 	.byte	0x00, 0xf0, 0x01, 0x2e


	//----- nvinfo : EIATTR_SPARSE_MMA_MASK
	.align		4
.L_278:
        /*0018*/ 	.byte	0x03, 0x50
        /*001a*/ 	.short	0x0000


	//----- nvinfo : EIATTR_MAXREG_COUNT
	.align		4
        /*001c*/ 	.byte	0x03, 0x1b
        /*001e*/ 	.short	0x00a8


	//----- nvinfo : EIATTR_MERCURY_ISA_VERSION
	.align		4
        /*0020*/ 	.byte	0x03, 0x5f
        /*0022*/ 	.short	0x0101


	//----- nvinfo : EIATTR_VRC_CTA_INIT_COUNT
	.align		4
        /*0024*/ 	.byte	0x02, 0x4a
	.zero		1
	.zero		1


	//----- nvinfo : EIATTR_EXIT_INSTR_OFFSETS
	.align		4
        /*0028*/ 	.byte	0x04, 0x1c
        /*002a*/ 	.short	(.L_280 - .L_279)


	//   ....[0]....
.L_279:
        /*002c*/ 	.word	0x00000010


	//----- nvinfo : EIATTR_MAX_THREADS
	.align		4
.L_280:
        /*0030*/ 	.byte	0x04, 0x05
        /*0032*/ 	.short	(.L_282 - .L_281)
.L_281:
        /*0034*/ 	.word	0x00000180
        /*0038*/ 	.word	0x00000001
        /*003c*/ 	.word	0x00000001


	//----- nvinfo : EIATTR_CBANK_PARAM_SIZE
	.align		4
.L_282:
        /*0040*/ 	.byte	0x03, 0x19
        /*0042*/ 	.short	0x0b80


	//----- nvinfo : EIATTR_PARAM_CBANK
	.align		4
        /*0044*/ 	.byte	0x04, 0x0a
        /*0046*/ 	.short	(.L_284 - .L_283)
	.align		4
.L_283:
        /*0048*/ 	.word	index@(.nv.constant0._ZN7cutlass13device_kernelIN5flash11enable_sm90INS1_16FlashAttnFwdSm90INS1_25CollectiveMainloopFwdSm90ILi2EN4cute5tupleIJNS5_1CILi1EEES8_S8_EEENS6_IJNS7_ILi128EEENS7_ILi96EEENS7_ILi64EEEEEELi256ENS_6half_tEfNS_4arch4Sm90ELb1ELb0ELb0ELb0ELb1ELb0ELb1ELb1ELb0ELb1ELb0ELb0EEENS1_21CollectiveEpilogueFwdINS6_IJSA_NS7_ILi256EEESB_EEES9_SE_SG_Li256ELb0ELb1ELb0ELb0EEENS1_30DynamicPersistentTileSchedulerILi256ELi128ELb0ELb1ELb1EEEEEEEEEvNT_6ParamsE)
        /*004c*/ 	.short	0x0380
        /*004e*/ 	.short	0x0b80


	//----- nvinfo : EIATTR_SW_WAR
	.align		4
.L_284:
        /*0050*/ 	.byte	0x04, 0x36
        /*0052*/ 	.short	(.L_286 - .L_285)
.L_285:
        /*0054*/ 	.word	0x00000008
.L_286:


//--------------------- .nv.info._ZN7cutlass13device_kernelIN5flash11enable_sm90INS1_16FlashAttnFwdSm90INS1_25CollectiveMainloopFwdSm90ILi2EN4cute5tupleIJNS5_1CILi1EEES8_S8_EEENS6_IJNS7_ILi128EEENS7_ILi96EEENS7_ILi64EEEEEELi256ENS_6half_tEfNS_4arch4Sm90ELb1ELb0ELb0ELb1ELb1ELb0ELb0ELb1ELb0ELb1ELb0ELb0EEENS1_21CollectiveEpilogueFwdINS6_IJSA_NS7_ILi256EEESB_EEES9_SE_SG_Li256ELb1ELb1ELb0ELb0EEENS1_36VarlenDynamicPersistentTileSchedulerILi128ELi96ELi256ELi128ELb0ELb1ELb1ELb1ELb1ELb1EEEEEEEEEvNT_6ParamsE --------------------------
	.section	.nv.info._ZN7cutlass13device_kernelIN5flash11enable_sm90INS1_16FlashAttnFwdSm90INS1_25CollectiveMainloopFwdSm90ILi2EN4cute5tupleIJNS5_1CILi1EEES8_S8_EEENS6_IJNS7_ILi128EEENS7_ILi96EEENS7_ILi64EEEEEELi256ENS_6half_tEfNS_4arch4Sm90ELb1ELb0ELb0ELb1ELb1ELb0ELb0ELb1ELb0ELb1ELb0ELb0EEENS1_21CollectiveEpilogueFwdINS6_IJSA_NS7_ILi256EEESB_EEES9_SE_SG_Li256ELb1ELb1ELb0ELb0EEENS1_36VarlenDynamicPersistentTileSchedulerILi128ELi96ELi256ELi128ELb0ELb1ELb1ELb1ELb1ELb1EEEEEEEEEvNT_6ParamsE,"",@"SHT_CUDA_INFO"
	.sectionflags	@""
	.align	4


	//----- nvinfo : EIATTR_CUDA_API_VERSION
	.align		4
        /*0000*/ 	.byte	0x04, 0x37
        /*0002*/ 	.short	(.L_288 - .L_287)
.L_287:
        /*0004*/ 	.word	0x00000082


	//----- nvinfo : EIATTR_KPARAM_INFO
	.align		4
.L_288:
        /*0008*/ 	.byte	0x04, 0x17
        /*000a*/ 	.short	(.L_290 - .L_289)
.L_289:
        /*000c*/ 	.word	0x00000000
        /*0010*/ 	.short	0x0000
        /*0012*/ 	.short	0x0000
        /*0014*/ 	.byte	0x00, 0xf0, 0x01, 0x2a


	//----- nvinfo : EIATTR_SPARSE_MMA_MASK
	.align		4
.L_290:
        /*0018*/ 	.byte	0x03, 0x50
        /*001a*/ 	.short	0x0000


	//----- nvinfo : EIATTR_MAXREG_COUNT
	.align		4
        /*001c*/ 	.byte	0x03, 0x1b
        /*001e*/ 	.short	0x00a8


	//----- nvinfo : EIATTR_MERCURY_ISA_VERSION
	.align		4
        /*0020*/ 	.byte	0x03, 0x5f
        /*0022*/ 	.short	0x0101


	//----- nvinfo : EIATTR_VRC_CTA_INIT_COUNT
	.align		4
        /*0024*/ 	.byte	0x02, 0x4a
	.zero		1
	.zero		1


	//----- nvinfo : EIATTR_EXIT_INSTR_OFFSETS
	.align		4
        /*0028*/ 	.byte	0x04, 0x1c
        /*002a*/ 	.short	(.L_292 - .L_291)


	//   ....[0]....
.L_291:
        /*002c*/ 	.word	0x00000010


	//----- nvinfo : EIATTR_MAX_THREADS
	.align		4
.L_292:
        /*0030*/ 	.byte	0x04, 0x05
        /*0032*/ 	.short	(.L_294 - .L_293)
.L_293:
        /*0034*/ 	.word	0x00000180
        /*0038*/ 	.word	0x00000001
        /*003c*/ 	.word	0x00000001


	//----- nvinfo : EIATTR_CBANK_PARAM_SIZE
	.align		4
.L_294:
        /*0040*/ 	.byte	0x03, 0x19
        /*0042*/ 	.short	0x0a80


	//----- nvinfo : EIATTR_PARAM_CBANK
	.align		4
        /*0044*/ 	.byte	0x04, 0x0a
        /*0046*/ 	.short	(.L_296 - .L_295)
	.align		4
.L_295:
        /*0048*/ 	.word	index@(.nv.constant0._ZN7cutlass13device_kernelIN5flash11enable_sm90INS1_16FlashAttnFwdSm90INS1_25CollectiveMainloopFwdSm90ILi2EN4cute5tupleIJNS5_1CILi1EEES8_S8_EEENS6_IJNS7_ILi128EEENS7_ILi96EEENS7_ILi64EEEEEELi256ENS_6half_tEfNS_4arch4Sm90ELb1ELb0ELb0ELb1ELb1ELb0ELb0ELb1ELb0ELb1ELb0ELb0EEENS1_21CollectiveEpilogueFwdINS6_IJSA_NS7_ILi256EEESB_EEES9_SE_SG_Li256ELb1ELb1ELb0ELb0EEENS1_36VarlenDynamicPersistentTileSchedulerILi128ELi96ELi256ELi128ELb0ELb1ELb1ELb1ELb1ELb1EEEEEEEEEvNT_6ParamsE)
        /*004c*/ 	.short	0x0380
        /*004e*/ 	.short	0x0a80


	//----- nvinfo : EIATTR_SW_WAR
	.align		4
.L_296:
        /*0050*/ 	.byte	0x04, 0x36
        /*0052*/ 	.short	(.L_298 - .L_297)
.L_297:
        /*0054*/ 	.word	0x00000008
.L_298:


//--------------------- .nv.info._ZN7cutlass13device_kernelIN5flash11enable_sm90INS1_16FlashAttnFwdSm90INS1_25CollectiveMainloopFwdSm90ILi2EN4cute5tupleIJNS5_1CILi1EEES8_S8_EEENS6_IJNS7_ILi128EEENS7_ILi96EEENS7_ILi64EEEEEELi256ENS_6half_tEfNS_4arch4Sm90ELb1ELb0ELb0ELb1ELb1ELb1ELb0ELb1ELb0ELb1ELb0ELb0EEENS1_21CollectiveEpilogueFwdINS6_IJSA_NS7_ILi256EEESB_EEES9_SE_SG_Li256ELb1ELb1ELb0ELb0EEENS1_36VarlenDynamicPersistentTileSchedulerILi128ELi96ELi256ELi128ELb0ELb1ELb1ELb1ELb1ELb1EEEEEEEEEvNT_6ParamsE --------------------------
	.section	.nv.info._ZN7cutlass13device_kernelIN5flash11enable_sm90INS1_16FlashAttnFwdSm90INS1_25CollectiveMainloopFwdSm90ILi2EN4cute5tupleIJNS5_1CILi1EEES8_S8_EEENS6_IJNS7_ILi128EEENS7_ILi96EEENS7_ILi64EEEEEELi256ENS_6half_tEfNS_4arch4Sm90ELb1ELb0ELb0ELb1ELb1ELb1ELb0ELb1ELb0ELb1ELb0ELb0EEENS1_21CollectiveEpilogueFwdINS6_IJSA_NS7_ILi256EEESB_EEES9_SE_SG_Li256ELb1ELb1ELb0ELb0EEENS1_36VarlenDynamicPersistentTileSchedulerILi128ELi96ELi256ELi128ELb0ELb1ELb1ELb1ELb1ELb1EEEEEEEEEvNT_6ParamsE,"",@"SHT_CUDA_INFO"
	.sectionflags	@""
	.align	4


	//----- nvinfo : EIATTR_CUDA_API_VERSION
	.align		4
        /*0000*/ 	.byte	0x04, 0x37
        /*0002*/ 	.short	(.L_300 - .L_299)
.L_299:
        /*0004*/ 	.word	0x00000082


	//----- nvinfo : EIATTR_KPARAM_INFO
	.align		4
.L_300:
        /*0008*/ 	.byte	0x04, 0x17
        /*000a*/ 	.short	(.L_302 - .L_301)
.L_301:
        /*000c*/ 	.word	0x00000000
        /*0010*/ 	.short	0x0000
        /*0012*/ 	.short	0x0000
        /*0014*/ 	.byte	0x00, 0xf0, 0x01, 0x2a


	//----- nvinfo : EIATTR_SPARSE_MMA_MASK
	.align		4
.L_302:
        /*0018*/ 	.byte	0x03, 0x50
        /*001a*/ 	.short	0x0000


	//----- nvinfo : EIATTR_MAXREG_COUNT
	.align		4
        /*001c*/ 	.byte	0x03, 0x1b
        /*001e*/ 	.short	0x00a8


	//----- nvinfo : EIATTR_MERCURY_ISA_VERSION
	.align		4
        /*0020*/ 	.byte	0x03, 0x5f
        /*0022*/ 	.short	0x0101


	//----- nvinfo : EIATTR_VRC_CTA_INIT_COUNT
	.align		4
        /*0024*/ 	.byte	0x02, 0x4a
	.zero		1
	.zero		1


	//----- nvinfo : EIATTR_EXIT_INSTR_OFFSETS
	.align		4
        /*0028*/ 	.byte	0x04, 0x1c
        /*002a*/ 	.short	(.L_304 - .L_303)


	//   ....[0]....
.L_303:
        /*002c*/ 	.word	0x00000010


	//----- nvinfo : EIATTR_MAX_THREADS
	.align		4
.L_304:
        /*0030*/ 	.byte	0x04, 0x05
        /*0032*/ 	.short	(.L_306 - .L_305)
.L_305:
        /*0034*/ 	.word	0x00000180
        /*0038*/ 	.word	0x00000001
        /*003c*/ 	.word	0x00000001


	//----- nvinfo : EIATTR_CBANK_PARAM_SIZE
	.align		4
.L_306:
        /*0040*/ 	.byte	0x03, 0x19
        /*0042*/ 	.short	0x0a80


	//----- nvinfo : EIATTR_PARAM_CBANK
	.align		4
        /*0044*/ 	.byte	0x04, 0x0a
        /*0046*/ 	.short	(.L_308 - .L_307)
	.align		4
.L_307:
        /*0048*/ 	.word	index@(.nv.constant0._ZN7cutlass13device_kernelIN5flash11enable_sm90INS1_16FlashAttnFwdSm90INS1_25CollectiveMainloopFwdSm90ILi2EN4cute5tupleIJNS5_1CILi1EEES8_S8_EEENS6_IJNS7_ILi128EEENS7_ILi96EEENS7_ILi64EEEEEELi256ENS_6half_tEfNS_4arch4Sm90ELb1ELb0ELb0ELb1ELb1ELb1ELb0ELb1ELb0ELb1ELb0ELb0EEENS1_21CollectiveEpilogueFwdINS6_IJSA_NS7_ILi256EEESB_EEES9_SE_SG_Li256ELb1ELb1ELb0ELb0EEENS1_36VarlenDynamicPersistentTileSchedulerILi128ELi96ELi256ELi128ELb0ELb1ELb1ELb1ELb1ELb1EEEEEEEEEvNT_6ParamsE)
        /*004c*/ 	.short	0x0380
        /*004e*/ 	.short	0x0a80


	//----- nvinfo : EIATTR_SW_WAR
	.align		4
.L_308:
        /*0050*/ 	.byte	0x04, 0x36
        /*0052*/ 	.short	(.L_310 - .L_309)
.L_309:
        /*0054*/ 	.word	0x00000008
.L_310:


//--------------------- .nv.info._ZN7cutlass13device_kernelIN5flash11enable_sm90INS1_16FlashAttnFwdSm90INS1_25CollectiveMainloopFwdSm90ILi2EN4cute5tupleIJNS5_1CILi1EEES8_S8_EEENS6_IJNS7_ILi128EEENS7_ILi96EEENS7_ILi64EEEEEELi256ENS_6half_tEfNS_4arch4Sm90ELb1ELb0ELb0ELb1ELb1ELb0ELb1ELb1ELb0ELb1ELb0ELb0EEENS1_21CollectiveEpilogueFwdINS6_IJSA_NS7_ILi256EEESB_EEES9_SE_SG_Li256ELb1ELb1ELb0ELb0EEENS1_36VarlenDynamicPersistentTileSchedulerILi128ELi96ELi256ELi128ELb0ELb1ELb1ELb1ELb1ELb1EEEEEEEEEvNT_6ParamsE --------------------------
	.section	.nv.info._ZN7cutlass13device_kernelIN5flash11enable_sm90INS1_16FlashAttnFwdSm90INS1_25CollectiveMainloopFwdSm90ILi2EN4cute5tupleIJNS5_1CILi1EEES8_S8_EEENS6_IJNS7_ILi128EEENS7_ILi96EEENS7_ILi64EEEEEELi256ENS_6half_tEfNS_4arch4Sm90ELb1ELb0ELb0ELb1ELb1ELb0ELb1ELb1ELb0ELb1ELb0ELb0EEENS1_21CollectiveEpilogueFwdINS6_IJSA_NS7_ILi256EEESB_EEES9_SE_SG_Li256ELb1ELb1ELb0ELb0EEENS1_36VarlenDynamicPersistentTileSchedulerILi128ELi96ELi256ELi128ELb0ELb1ELb1ELb1ELb1ELb1EEEEEEEEEvNT_6ParamsE,"",@"SHT_CUDA_INFO"
	.sectionflags	@""
	.align	4


	//----- nvinfo : EIATTR_CUDA_API_VERSION
	.align		4
        /*0000*/ 	.byte	0x04, 0x37
        /*0002*/ 	.short	(.L_312 - .L_311)
.L_311:
        /*0004*/ 	.word	0x00000082


	//----- nvinfo : EIATTR_KPARAM_INFO
	.align		4
.L_312:
        /*0008*/ 	.byte	0x04, 0x17
        /*000a*/ 	.short	(.L_314 - .L_313)
.L_313:
        /*000c*/ 	.word	0x00000000
        /*0010*/ 	.short	0x0000
        /*0012*/ 	.short	0x0000
        /*0014*/ 	.byte	0x00, 0xf0, 0x01, 0x2e


	//----- nvinfo : EIATTR_SPARSE_MMA_MASK
	.align		4
.L_314:
        /*0018*/ 	.byte	0x03, 0x50
        /*001a*/ 	.short	0x0000


	//----- nvinfo : EIATTR_MAXREG_COUNT
	.align		4
        /*001c*/ 	.byte	0x03, 0x1b
        /*001e*/ 	.short	0x00a8


	//----- nvinfo : EIATTR_MERCURY_ISA_VERSION
	.align		4
        /*0020*/ 	.byte	0x03, 0x5f
        /*0022*/ 	.short	0x0101


	//----- nvinfo : EIATTR_VRC_CTA_INIT_COUNT
	.align		4
        /*0024*/ 	.byte	0x02, 0x4a
	.zero		1
	.zero		1


	//----- nvinfo : EIATTR_EXIT_INSTR_OFFSETS
	.align		4
        /*0028*/ 	.byte	0x04, 0x1c
        /*002a*/ 	.short	(.L_316 - .L_315)


	//   ....[0]....
.L_315:
        /*002c*/ 	.word	0x00000010


	//----- nvinfo : EIATTR_MAX_THREADS
	.align		4
.L_316:
        /*0030*/ 	.byte	0x04, 0x05
        /*0032*/ 	.short	(.L_318 - .L_317)
.L_317:
        /*0034*/ 	.word	0x00000180
        /*0038*/ 	.word	0x00000001
        /*003c*/ 	.word	0x00000001


	//----- nvinfo : EIATTR_CBANK_PARAM_SIZE
	.align		4
.L_318:
        /*0040*/ 	.byte	0x03, 0x19
        /*0042*/ 	.short	0x0b80


	//----- nvinfo : EIATTR_PARAM_CBANK
	.align		4
        /*0044*/ 	.byte	0x04, 0x0a
        /*0046*/ 	.short	(.L_320 - .L_319)
	.align		4
.L_319:
        /*0048*/ 	.word	index@(.nv.constant0._ZN7cutlass13device_kernelIN5flash11enable_sm90INS1_16FlashAttnFwdSm90INS1_25CollectiveMainloopFwdSm90ILi2EN4cute5tupleIJNS5_1CILi1EEES8_S8_EEENS6_IJNS7_ILi128EEENS7_ILi96EEENS7_ILi64EEEEEELi256ENS_6half_tEfNS_4arch4Sm90ELb1ELb0ELb0ELb1ELb1ELb0ELb1ELb1ELb0ELb1ELb0ELb0EEENS1_21CollectiveEpilogueFwdINS6_IJSA_NS7_ILi256EEESB_EEES9_SE_SG_Li256ELb1ELb1ELb0ELb0EEENS1_36VarlenDynamicPersistentTileSchedulerILi128ELi96ELi256ELi128ELb0ELb1ELb1ELb1ELb1ELb1EEEEEEEEEvNT_6ParamsE)
        /*004c*/ 	.short	0x0380
        /*004e*/ 	.short	0x0b80


	//----- nvinfo : EIATTR_SW_WAR
	.align		4
.L_320:
        /*0050*/ 	.byte	0x04, 0x36
        /*0052*/ 	.short	(.L_322 - .L_321)
.L_321:
        /*0054*/ 	.word	0x00000008
.L_322:


//--------------------- .nv.info._ZN7cutlass13device_kernelIN5flash11enable_sm90INS1_16FlashAttnFwdSm90INS1_25CollectiveMainloopFwdSm90ILi2EN4cute5tupleIJNS5_1CILi1EEES8_S8_EEENS6_IJNS7_ILi128EEENS7_ILi96EEENS7_ILi64EEEEEELi256ENS_6half_tEfNS_4arch4Sm90ELb1ELb0ELb0ELb1ELb1ELb1ELb1ELb1ELb0ELb1ELb0ELb0EEENS1_21CollectiveEpilogueFwdINS6_IJSA_NS7_ILi256EEESB_EEES9_SE_SG_Li256ELb1ELb1ELb0ELb0EEENS1_36VarlenDynamicPersistentTileSchedulerILi128ELi96ELi256ELi128ELb0ELb1ELb1ELb1ELb1ELb1EEEEEEEEEvNT_6ParamsE --------------------------
	.section	.nv.info._ZN7cutlass13device_kernelIN5flash11enable_sm90INS1_16FlashAttnFwdSm90INS1_25CollectiveMainloopFwdSm90ILi2EN4cute5tupleIJNS5_1CILi1EEES8_S8_EEENS6_IJNS7_ILi128EEENS7_ILi96EEENS7_ILi64EEEEEELi256ENS_6half_tEfNS_4arch4Sm90ELb1ELb0ELb0ELb1ELb1ELb1ELb1ELb1ELb0ELb1ELb0ELb0EEENS1_21CollectiveEpilogueFwdINS6_IJSA_NS7_ILi256EEESB_EEES9_SE_SG_Li256ELb1ELb1ELb0ELb0EEENS1_36VarlenDynamicPersistentTileSchedulerILi128ELi96ELi256ELi128ELb0ELb1ELb1ELb1ELb1ELb1EEEEEEEEEvNT_6ParamsE,"",@"SHT_CUDA_INFO"
	.sectionflags	@""
	.align	4


	//----- nvinfo : EIATTR_CUDA_API_VERSION
	.align		4
        /*0000*/ 	.byte	0x04, 0x37
        /*0002*/ 	.short	(.L_324 - .L_323)
.L_323:
        /*0004*/ 	.word	0x00000082


	//----- nvinfo : EIATTR_KPARAM_INFO
	.align		4
.L_324:
        /*0008*/ 	.byte	0x04, 0x17
        /*000a*/ 	.short	(.L_326 - .L_325)
.L_325:
        /*000c*/ 	.word	0x00000000
        /*0010*/ 	.short	0x0000
        /*0012*/ 	.short	0x0000
        /*0014*/ 	.byte	0x00, 0xf0, 0x01, 0x2e


	//----- nvinfo : EIATTR_SPARSE_MMA_MASK
	.align		4
.L_326:
        /*0018*/ 	.byte	0x03, 0x50
        /*001a*/ 	.short	0x0000


	//----- nvinfo : EIATTR_MAXREG_COUNT
	.align		4
        /*001c*/ 	.byte	0x03, 0x1b
        /*001e*/ 	.short	0x00a8


	//----- nvinfo : EIATTR_MERCURY_ISA_VERSION
	.align		4
        /*0020*/ 	.byte	0x03, 0x5f
        /*0022*/ 	.short	0x0101


	//----- nvinfo : EIATTR_VRC_CTA_INIT_COUNT
	.align		4
        /*0024*/ 	.byte	0x02, 0x4a
	.zero		1
	.zero		1


	//----- nvinfo : EIATTR_EXIT_INSTR_OFFSETS
	.align		4
        /*0028*/ 	.byte	0x04, 0x1c
        /*002a*/ 	.short	(.L_328 - .L_327)


	//   ....[0]....
.L_327:
        /*002c*/ 	.word	0x00000010


	//----- nvinfo : EIATTR_MAX_THREADS
	.align		4
.L_328:
        /*0030*/ 	.byte	0x04, 0x05
        /*0032*/ 	.short	(.L_330 - .L_329)
.L_329:
        /*0034*/ 	.word	0x00000180
        /*0038*/ 	.word	0x00000001
        /*003c*/ 	.word	0x00000001


	//----- nvinfo : EIATTR_CBANK_PARAM_SIZE
	.align		4
.L_330:
        /*0040*/ 	.byte	0x03, 0x19
        /*0042*/ 	.short	0x0b80


	//----- nvinfo : EIATTR_PARAM_CBANK
	.align		4
        /*0044*/ 	.byte	0x04, 0x0a
        /*0046*/ 	.short	(.L_332 - .L_331)
	.align		4
.L_331:
        /*0048*/ 	.word	index@(.nv.constant0._ZN7cutlass13device_kernelIN5flash11enable_sm90INS1_16FlashAttnFwdSm90INS1_25CollectiveMainloopFwdSm90ILi2EN4cute5tupleIJNS5_1CILi1EEES8_S8_EEENS6_IJNS7_ILi128EEENS7_ILi96EEENS7_ILi64EEEEEELi256ENS_6half_tEfNS_4arch4Sm90ELb1ELb0ELb0ELb1ELb1ELb1ELb1ELb1ELb0ELb1ELb0ELb0EEENS1_21CollectiveEpilogueFwdINS6_IJSA_NS7_ILi256EEESB_EEES9_SE_SG_Li256ELb1ELb1ELb0ELb0EEENS1_36VarlenDynamicPersistentTileSchedulerILi128ELi96ELi256ELi128ELb0ELb1ELb1ELb1ELb1ELb1EEEEEEEEEvNT_6ParamsE)
        /*004c*/ 	.short	0x0380
        /*004e*/ 	.short	0x0b80


	//----- nvinfo : EIATTR_SW_WAR
	.align		4
.L_332:
        /*0050*/ 	.byte	0x04, 0x36
        /*0052*/ 	.short	(.L_334 - .L_333)
.L_333:
        /*0054*/ 	.word	0x00000008
.L_334:


//--------------------- .nv.callgraph             --------------------------
	.section	.nv.callgraph,"",@"SHT_CUDA_CALLGRAPH"
	.align	4
	.sectionentsize	8
	.align		4
        /*0000*/ 	.word	0x00000000
	.align		4
        /*0004*/ 	.word	0xffffffff
	.align		4
        /*0008*/ 	.word	0x00000000
	.align		4
        /*000c*/ 	.word	0xfffffffe
	.align		4
        /*0010*/ 	.word	0x00000000
	.align		4
        /*0014*/ 	.word	0xfffffffd
	.align		4
        /*0018*/ 	.word	0x00000000
	.align		4
        /*001c*/ 	.word	0xfffffffc


//--------------------- .nv.constant4             --------------------------
	.section	.nv.constant4,"a",@progbits
	.align	8
	.align		8
.nv.constant4:
        /*0000*/ 	.dword	_ZN75_INTERNAL_f9ca7171_39_flash_fwd_hdim64_256_fp16_paged_sm90_cu_21e1f8cb_32194cuda3std3__45__cpo5beginE
	.align		8
        /*0008*/ 	.dword	_ZN75_INTERNAL_f9ca7171_39_flash_fwd_hdim64_256_fp16_paged_sm90_cu_21e1f8cb_32194cuda3std3__45__cpo3endE
	.align		8
        /*0010*/ 	.dword	_ZN75_INTERNAL_f9ca7171_39_flash_fwd_hdim64_256_fp16_paged_sm90_cu_21e1f8cb_32194cuda3std3__45__cpo6cbeginE
	.align		8
        /*0018*/ 	.dword	_ZN75_INTERNAL_f9ca7171_39_flash_fwd_hdim64_256_fp16_paged_sm90_cu_21e1f8cb_32194cuda3std3__45__cpo4cendE
	.align		8
        /*0020*/ 	.dword	_ZN75_INTERNAL_f9ca7171_39_flash_fwd_hdim64_256_fp16_paged_sm90_cu_21e1f8cb_32194cuda3std3__477_GLOBAL__N__f9ca7171_39_flash_fwd_hdim64_256_fp16_paged_sm90_cu_21e1f8cb_32196ignoreE
	.align		8
        /*0028*/ 	.dword	_ZN75_INTERNAL_f9ca7171_39_flash_fwd_hdim64_256_fp16_paged_sm90_cu_21e1f8cb_32194cuda3std3__419piecewise_constructE
	.align		8
        /*0030*/ 	.dword	_ZN75_INTERNAL_f9ca7171_39_flash_fwd_hdim64_256_fp16_paged_sm90_cu_21e1f8cb_32194cuda3std3__48in_placeE
	.align		8
        /*0038*/ 	.dword	_ZN75_INTERNAL_f9ca7171_39_flash_fwd_hdim64_256_fp16_paged_sm90_cu_21e1f8cb_32194cuda3std6ranges3__45__cpo4swapE
	.align		8
        /*0040*/ 	.dword	_ZN75_INTERNAL_f9ca7171_39_flash_fwd_hdim64_256_fp16_paged_sm90_cu_21e1f8cb_32194cuda3std6ranges3__45__cpo9iter_moveE
	.align		8
        /*0048*/ 	.dword	_ZN75_INTERNAL_f9ca7171_39_flash_fwd_hdim64_256_fp16_paged_sm90_cu_21e1f8cb_32194cute7productE
	.align		8
        /*0050*/ 	.dword	_ZN75_INTERNAL_f9ca7171_39_flash_fwd_hdim64_256_fp16_paged_sm90_cu_21e1f8cb_32194cute1_E


//--------------------- .text._ZN7cutlass13device_kernelIN5flash11enable_sm90INS1_16FlashAttnFwdSm90INS1_25CollectiveMainloopFwdSm90ILi2EN4cute5tupleIJNS5_1CILi1EEES8_S8_EEENS6_IJNS7_ILi128EEENS7_ILi96EEENS7_ILi64EEEEEELi256ENS_6half_tEfNS_4arch4Sm90ELb0ELb0ELb0ELb0ELb1ELb0ELb0ELb1ELb0ELb1ELb0ELb0EEENS1_21CollectiveEpilogueFwdINS6_IJSA_NS7_ILi256EEESB_EEES9_SE_SG_Li256ELb0ELb1ELb0ELb0EEENS1_29StaticPersistentTileSchedulerILb0EEEEEEEEEvNT_6ParamsE --------------------------
	.section	.text._ZN7cutlass13device_kernelIN5flash11enable_sm90INS1_16FlashAttnFwdSm90INS1_25CollectiveMainloopFwdSm90ILi2EN4cute5tupleIJNS5_1CILi1EEES8_S8_EEENS6_IJNS7_ILi128EEENS7_ILi96EEENS7_ILi64EEEEEELi256ENS_6half_tEfNS_4arch4Sm90ELb0ELb0ELb0ELb0ELb1ELb0ELb0ELb1ELb0ELb1ELb0ELb0EEENS1_21CollectiveEpilogueFwdINS6_IJSA_NS7_ILi256EEESB_EEES9_SE_SG_Li256ELb0ELb1ELb0ELb0EEENS1_29StaticPersistentTileSchedulerILb0EEEEEEEEEvNT_6ParamsE,"ax",@progbits
	.align	128
.text._ZN7cutlass13device_kernelIN5flash11enable_sm90INS1_16FlashAttnFwdSm90INS1_25CollectiveMainloopFwdSm90ILi2EN4cute5tupleIJNS5_1CILi1EEES8_S8_EEENS6_IJNS7_ILi128EEENS7_ILi96EEENS7_ILi64EEEEEELi256ENS_6half_tEfNS_4arch4Sm90ELb0ELb0ELb0ELb0ELb1ELb0ELb0ELb1ELb0ELb1ELb0ELb0EEENS1_21CollectiveEpilogueFwdINS6_IJSA_NS7_ILi256EEESB_EEES9_SE_SG_Li256ELb0ELb1ELb0ELb0EEENS1_29StaticPersistentTileSchedulerILb0EEEEEEEEEvNT_6ParamsE:
        .type           _ZN7cutlass13device_kernelIN5flash11enable_sm90INS1_16FlashAttnFwdSm90INS1_25CollectiveMainloopFwdSm90ILi2EN4cute5tupleIJNS5_1CILi1EEES8_S8_EEENS6_IJNS7_ILi128EEENS7_ILi96EEENS7_ILi64EEEEEELi256ENS_6half_tEfNS_4arch4Sm90ELb0ELb0ELb0ELb0ELb1ELb0ELb0ELb1ELb0ELb1ELb0ELb0EEENS1_21CollectiveEpilogueFwdINS6_IJSA_NS7_ILi256EEESB_EEES9_SE_SG_Li256ELb0ELb1ELb0ELb0EEENS1_29StaticPersistentTileSchedulerILb0EEEEEEEEEvNT_6ParamsE,@function
        .size           _ZN7cutlass13device_kernelIN5flash11enable_sm90INS1_16FlashAttnFwdSm90INS1_25CollectiveMainloopFwdSm90ILi2EN4cute5tupleIJNS5_1CILi1EEES8_S8_EEENS6_IJNS7_ILi128EEENS7_ILi96EEENS7_ILi64EEEEEELi256ENS_6half_tEfNS_4arch4Sm90ELb0ELb0ELb0ELb0ELb1ELb0ELb0ELb1ELb0ELb1ELb0ELb0EEENS1_21CollectiveEpilogueFwdINS6_IJSA_NS7_ILi256EEESB_EEES9_SE_SG_Li256ELb0ELb1ELb0ELb0EEENS1_29StaticPersistentTileSchedulerILb0EEEEEEEEEvNT_6ParamsE,(.L_x_18 - _ZN7cutlass13device_kernelIN5flash11enable_sm90INS1_16FlashAttnFwdSm90INS1_25CollectiveMainloopFwdSm90ILi2EN4cute5tupleIJNS5_1CILi1EEES8_S8_EEENS6_IJNS7_ILi128EEENS7_ILi96EEENS7_ILi64EEEEEELi256ENS_6half_tEfNS_4arch4Sm90ELb0ELb0ELb0ELb0ELb1ELb0ELb0ELb1ELb0ELb1ELb0ELb0EEENS1_21CollectiveEpilogueFwdINS6_IJSA_NS7_ILi256EEESB_EEES9_SE_SG_Li256ELb0ELb1ELb0ELb0EEENS1_29StaticPersistentTileSchedulerILb0EEEEEEEEEvNT_6ParamsE)
        .other          _ZN7cutlass13device_kernelIN5flash11enable_sm90INS1_16FlashAttnFwdSm90INS1_25CollectiveMainloopFwdSm90ILi2EN4cute5tupleIJNS5_1CILi1EEES8_S8_EEENS6_IJNS7_ILi128EEENS7_ILi96EEENS7_ILi64EEEEEELi256ENS_6half_tEfNS_4arch4Sm90ELb0ELb0ELb0ELb0ELb1ELb0ELb0ELb1ELb0ELb1ELb0ELb0EEENS1_21CollectiveEpilogueFwdINS6_IJSA_NS7_ILi256EEESB_EEES9_SE_SG_Li256ELb0ELb1ELb0ELb0EEENS1_29StaticPersistentTileSchedulerILb0EEEEEEEEEvNT_6ParamsE,@"STO_CUDA_ENTRY STV_DEFAULT"
_ZN7cutlass13device_kernelIN5flash11enable_sm90INS1_16FlashAttnFwdSm90INS1_25CollectiveMainloopFwdSm90ILi2EN4cute5tupleIJNS5_1CILi1EEES8_S8_EEENS6_IJNS7_ILi128EEENS7_ILi96EEENS7_ILi64EEEEEELi256ENS_6half_tEfNS_4arch4Sm90ELb0ELb0ELb0ELb0ELb1ELb0ELb0ELb1ELb0ELb1ELb0ELb0EEENS1_21CollectiveEpilogueFwdINS6_IJSA_NS7_ILi256EEESB_EEES9_SE_SG_Li256ELb0ELb1ELb0ELb0EEENS1_29StaticPersistentTileSchedulerILb0EEEEEEEEEvNT_6ParamsE:
[----:B------:R-:W-:Y:S01]  /*0000*/  LDC R1, c[0x0][0x37c] ;  /* 0x0000df00ff017b82 */ /* 0x000fe20000000800 */
[----:B------:R-:W-:Y:S05]  /*0010*/  EXIT ;  /* 0x000000000000794d */ /* 0x000fea0003800000 */
.L_x_0:
[----:B------:R-:W-:-:S00]  /*0020*/  BRA `(.L_x_0) ;  /* 0xfffffffc00fc7947 */ /* 0x000fc0000383ffff */
[----:B------:R-:W-:-:S00]  /*0030*/  NOP ;  /* 0x0000000000007918 */ /* 0x000fc00000000000 */
        /* <DEDUP_REMOVED lines=12> */
.L_x_18:


//--------------------- .text._ZN7cutlass13device_kernelIN5flash11enable_sm90INS1_16FlashAttnFwdSm90INS1_25CollectiveMainloopFwdSm90ILi2EN4cute5tupleIJNS5_1CILi1EEES8_S8_EEENS6_IJNS7_ILi128EEENS7_ILi96EEENS7_ILi64EEEEEELi256ENS_6half_tEfNS_4arch4Sm90ELb0ELb0ELb0ELb0ELb1ELb0ELb1ELb1ELb0ELb1ELb0ELb0EEENS1_21CollectiveEpilogueFwdINS6_IJSA_NS7_ILi256EEESB_EEES9_SE_SG_Li256ELb0ELb1ELb0ELb0EEENS1_29StaticPersistentTileSchedulerILb0EEEEEEEEEvNT_6ParamsE --------------------------
	.section	.text._ZN7cutlass13device_kernelIN5flash11enable_sm90INS1_16FlashAttnFwdSm90INS1_25CollectiveMainloopFwdSm90ILi2EN4cute5tupleIJNS5_1CILi1EEES8_S8_EEENS6_IJNS7_ILi128EEENS7_ILi96EEENS7_ILi64EEEEEELi256ENS_6half_tEfNS_4arch4Sm90ELb0ELb0ELb0ELb0ELb1ELb0ELb1ELb1ELb0ELb1ELb0ELb0EEENS1_21CollectiveEpilogueFwdINS6_IJSA_NS7_ILi256EEESB_EEES9_SE_SG_Li256ELb0ELb1ELb0ELb0EEENS1_29StaticPersistentTileSchedulerILb0EEEEEEEEEvNT_6ParamsE,"ax",@progbits
	.align	128
.text._ZN7cutlass13device_kernelIN5flash11enable_sm90INS1_16FlashAttnFwdSm90INS1_25CollectiveMainloopFwdSm90ILi2EN4cute5tupleIJNS5_1CILi1EEES8_S8_EEENS6_IJNS7_ILi128EEENS7_ILi96EEENS7_ILi64EEEEEELi256ENS_6half_tEfNS_4arch4Sm90ELb0ELb0ELb0ELb0ELb1ELb0ELb1ELb1ELb0ELb1ELb0ELb0EEENS1_21CollectiveEpilogueFwdINS6_IJSA_NS7_ILi256EEESB_EEES9_SE_SG_Li256ELb0ELb1ELb0ELb0EEENS1_29StaticPersistentTileSchedulerILb0EEEEEEEEEvNT_6ParamsE:
        .type           _ZN7cutlass13device_kernelIN5flash11enable_sm90INS1_16FlashAttnFwdSm90INS1_25CollectiveMainloopFwdSm90ILi2EN4cute5tupleIJNS5_1CILi1EEES8_S8_EEENS6_IJNS7_ILi128EEENS7_ILi96EEENS7_ILi64EEEEEELi256ENS_6half_tEfNS_4arch4Sm90ELb0ELb0ELb0ELb0ELb1ELb0ELb1ELb1ELb0ELb1ELb0ELb0EEENS1_21CollectiveEpilogueFwdINS6_IJSA_NS7_ILi256EEESB_EEES9_SE_SG_Li256ELb0ELb1ELb0ELb0EEENS1_29StaticPersistentTileSchedulerILb0EEEEEEEEEvNT_6ParamsE,@function
        .size           _ZN7cutlass13device_kernelIN5flash11enable_sm90INS1_16FlashAttnFwdSm90INS1_25CollectiveMainloopFwdSm90ILi2EN4cute5tupleIJNS5_1CILi1EEES8_S8_EEENS6_IJNS7_ILi128EEENS7_ILi96EEENS7_ILi64EEEEEELi256ENS_6half_tEfNS_4arch4Sm90ELb0ELb0ELb0ELb0ELb1ELb0ELb1ELb1ELb0ELb1ELb0ELb0EEENS1_21CollectiveEpilogueFwdINS6_IJSA_NS7_ILi256EEESB_EEES9_SE_SG_Li256ELb0ELb1ELb0ELb0EEENS1_29StaticPersistentTileSchedulerILb0EEEEEEEEEvNT_6ParamsE,(.L_x_19 - _ZN7cutlass13device_kernelIN5flash11enable_sm90INS1_16FlashAttnFwdSm90INS1_25CollectiveMainloopFwdSm90ILi2EN4cute5tupleIJNS5_1CILi1EEES8_S8_EEENS6_IJNS7_ILi128EEENS7_ILi96EEENS7_ILi64EEEEEELi256ENS_6half_tEfNS_4arch4Sm90ELb0ELb0ELb0ELb0ELb1ELb0ELb1ELb1ELb0ELb1ELb0ELb0EEENS1_21CollectiveEpilogueFwdINS6_IJSA_NS7_ILi256EEESB_EEES9_SE_SG_Li256ELb0ELb1ELb0ELb0EEENS1_29StaticPersistentTileSchedulerILb0EEEEEEEEEvNT_6ParamsE)
        .other          _ZN7cutlass13device_kernelIN5flash11enable_sm90INS1_16FlashAttnFwdSm90INS1_25CollectiveMainloopFwdSm90ILi2EN4cute5tupleIJNS5_1CILi1EEES8_S8_EEENS6_IJNS7_ILi128EEENS7_ILi96EEENS7_ILi64EEEEEELi256ENS_6half_tEfNS_4arch4Sm90ELb0ELb0ELb0ELb0ELb1ELb0ELb1ELb1ELb0ELb1ELb0ELb0EEENS1_21CollectiveEpilogueFwdINS6_IJSA_NS7_ILi256EEESB_EEES9_SE_SG_Li256ELb0ELb1ELb0ELb0EEENS1_29StaticPersistentTileSchedulerILb0EEEEEEEEEvNT_6ParamsE,@"STO_CUDA_ENTRY STV_DEFAULT"
_ZN7cutlass13device_kernelIN5flash11enable_sm90INS1_16FlashAttnFwdSm90INS1_25CollectiveMainloopFwdSm90ILi2EN4cute5tupleIJNS5_1CILi1EEES8_S8_EEENS6_IJNS7_ILi128EEENS7_ILi96EEENS7_ILi64EEEEEELi256ENS_6half_tEfNS_4arch4Sm90ELb0ELb0ELb0ELb0ELb1ELb0ELb1ELb1ELb0ELb1ELb0ELb0EEENS1_21CollectiveEpilogueFwdINS6_IJSA_NS7_ILi256EEESB_EEES9_SE_SG_Li256ELb0ELb1ELb0ELb0EEENS1_29StaticPersistentTileSchedulerILb0EEEEEEEEEvNT_6ParamsE:
[----:B------:R-:W-:Y:S01]  /*0000*/  LDC R1, c[0x0][0x37c] ;  /* 0x0000df00ff017b82 */ /* 0x000fe20000000800 */
[----:B------:R-:W-:Y:S05]  /*0010*/  EXIT ;  /* 0x000000000000794d */ /* 0x000fea0003800000 */
.L_x_1:
        /* <DEDUP_REMOVED lines=14> */
.L_x_19:


//--------------------- .text._ZN7cutlass13device_kernelIN5flash11enable_sm90INS1_16FlashAttnFwdSm90INS1_25CollectiveMainloopFwdSm90ILi2EN4cute5tupleIJNS5_1CILi1EEES8_S8_EEENS6_IJNS7_ILi128EEENS7_ILi96EEENS7_ILi64EEEEEELi256ENS_6half_tEfNS_4arch4Sm90ELb0ELb0ELb0ELb1ELb1ELb0ELb0ELb1ELb0ELb1ELb0ELb0EEENS1_21CollectiveEpilogueFwdINS6_IJSA_NS7_ILi256EEESB_EEES9_SE_SG_Li256ELb1ELb1ELb0ELb0EEENS1_36VarlenDynamicPersistentTileSchedulerILi128ELi96ELi256ELi128ELb0ELb1ELb1ELb0ELb1ELb1EEEEEEEEEvNT_6ParamsE --------------------------
	.section	.text._ZN7cutlass13device_kernelIN5flash11enable_sm90INS1_16FlashAttnFwdSm90INS1_25CollectiveMainloopFwdSm90ILi2EN4cute5tupleIJNS5_1CILi1EEES8_S8_EEENS6_IJNS7_ILi128EEENS7_ILi96EEENS7_ILi64EEEEEELi256ENS_6half_tEfNS_4arch4Sm90ELb0ELb0ELb0ELb1ELb1ELb0ELb0ELb1ELb0ELb1ELb0ELb0EEENS1_21CollectiveEpilogueFwdINS6_IJSA_NS7_ILi256EEESB_EEES9_SE_SG_Li256ELb1ELb1ELb0ELb0EEENS1_36VarlenDynamicPersistentTileSchedulerILi128ELi96ELi256ELi128ELb0ELb1ELb1ELb0ELb1ELb1EEEEEEEEEvNT_6ParamsE,"ax",@progbits
	.align	128
.text._ZN7cutlass13device_kernelIN5flash11enable_sm90INS1_16FlashAttnFwdSm90INS1_25CollectiveMainloopFwdSm90ILi2EN4cute5tupleIJNS5_1CILi1EEES8_S8_EEENS6_IJNS7_ILi128EEENS7_ILi96EEENS7_ILi64EEEEEELi256ENS_6half_tEfNS_4arch4Sm90ELb0ELb0ELb0ELb1ELb1ELb0ELb0ELb1ELb0ELb1ELb0ELb0EEENS1_21CollectiveEpilogueFwdINS6_IJSA_NS7_ILi256EEESB_EEES9_SE_SG_Li256ELb1ELb1ELb0ELb0EEENS1_36VarlenDynamicPersistentTileSchedulerILi128ELi96ELi256ELi128ELb0ELb1ELb1ELb0ELb1ELb1EEEEEEEEEvNT_6ParamsE:
        .type           _ZN7cutlass13device_kernelIN5flash11enable_sm90INS1_16FlashAttnFwdSm90INS1_25CollectiveMainloopFwdSm90ILi2EN4cute5tupleIJNS5_1CILi1EEES8_S8_EEENS6_IJNS7_ILi128EEENS7_ILi96EEENS7_ILi64EEEEEELi256ENS_6half_tEfNS_4arch4Sm90ELb0ELb0ELb0ELb1ELb1ELb0ELb0ELb1ELb0ELb1ELb0ELb0EEENS1_21CollectiveEpilogueFwdINS6_IJSA_NS7_ILi256EEESB_EEES9_SE_SG_Li256ELb1ELb1ELb0ELb0EEENS1_36VarlenDynamicPersistentTileSchedulerILi128ELi96ELi256ELi128ELb0ELb1ELb1ELb0ELb1ELb1EEEEEEEEEvNT_6ParamsE,@function
        .size           _ZN7cutlass13device_kernelIN5flash11enable_sm90INS1_16FlashAttnFwdSm90INS1_25CollectiveMainloopFwdSm90ILi2EN4cute5tupleIJNS5_1CILi1EEES8_S8_EEENS6_IJNS7_ILi128EEENS7_ILi96EEENS7_ILi64EEEEEELi256ENS_6half_tEfNS_4arch4Sm90ELb0ELb0ELb0ELb1ELb1ELb0ELb0ELb1ELb0ELb1ELb0ELb0EEENS1_21CollectiveEpilogueFwdINS6_IJSA_NS7_ILi256EEESB_EEES9_SE_SG_Li256ELb1ELb1ELb0ELb0EEENS1_36VarlenDynamicPersistentTileSchedulerILi128ELi96ELi256ELi128ELb0ELb1ELb1ELb0ELb1ELb1EEEEEEEEEvNT_6ParamsE,(.L_x_20 - _ZN7cutlass13device_kernelIN5flash11enable_sm90INS1_16FlashAttnFwdSm90INS1_25CollectiveMainloopFwdSm90ILi2EN4cute5tupleIJNS5_1CILi1EEES8_S8_EEENS6_IJNS7_ILi128EEENS7_ILi96EEENS7_ILi64EEEEEELi256ENS_6half_tEfNS_4arch4Sm90ELb0ELb0ELb0ELb1ELb1ELb0ELb0ELb1ELb0ELb1ELb0ELb0EEENS1_21CollectiveEpilogueFwdINS6_IJSA_NS7_ILi256EEESB_EEES9_SE_SG_Li256ELb1ELb1ELb0ELb0EEENS1_36VarlenDynamicPersistentTileSchedulerILi128ELi96ELi256ELi128ELb0ELb1ELb1ELb0ELb1ELb1EEEEEEEEEvNT_6ParamsE)
        .other          _ZN7cutlass13device_kernelIN5flash11enable_sm90INS1_16FlashAttnFwdSm90INS1_25CollectiveMainloopFwdSm90ILi2EN4cute5tupleIJNS5_1CILi1EEES8_S8_EEENS6_IJNS7_ILi128EEENS7_ILi96EEENS7_ILi64EEEEEELi256ENS_6half_tEfNS_4arch4Sm90ELb0ELb0ELb0ELb1ELb1ELb0ELb0ELb1ELb0ELb1ELb0ELb0EEENS1_21CollectiveEpilogueFwdINS6_IJSA_NS7_ILi256EEESB_EEES9_SE_SG_Li256ELb1ELb1ELb0ELb0EEENS1_36VarlenDynamicPersistentTileSchedulerILi128ELi96ELi256ELi128ELb0ELb1ELb1ELb0ELb1ELb1EEEEEEEEEvNT_6ParamsE,@"STO_CUDA_ENTRY STV_DEFAULT"
_ZN7cutlass13device_kernelIN5flash11enable_sm90INS1_16FlashAttnFwdSm90INS1_25CollectiveMainloopFwdSm90ILi2EN4cute5tupleIJNS5_1CILi1EEES8_S8_EEENS6_IJNS7_ILi128EEENS7_ILi96EEENS7_ILi64EEEEEELi256ENS_6half_tEfNS_4arch4Sm90ELb0ELb0ELb0ELb1ELb1ELb0ELb0ELb1ELb0ELb1ELb0ELb0EEENS1_21CollectiveEpilogueFwdINS6_IJSA_NS7_ILi256EEESB_EEES9_SE_SG_Li256ELb1ELb1ELb0ELb0EEENS1_36VarlenDynamicPersistentTileSchedulerILi128ELi96ELi256ELi128ELb0ELb1ELb1ELb0ELb1ELb1EEEEEEEEEvNT_6ParamsE:
[----:B------:R-:W-:Y:S01]  /*0000*/  LDC R1, c[0x0][0x37c] ;  /* 0x0000df00ff017b82 */ /* 0x000fe20000000800 */
[----:B------:R-:W-:Y:S05]  /*0010*/  EXIT ;  /* 0x000000000000794d */ /* 0x000fea0003800000 */
.L_x_2:
        /* <DEDUP_REMOVED lines=14> */
.L_x_20:


//--------------------- .text._ZN7cutlass13device_kernelIN5flash11enable_sm90INS1_16FlashAttnFwdSm90INS1_25CollectiveMainloopFwdSm90ILi2EN4cute5tupleIJNS5_1CILi1EEES8_S8_EEENS6_IJNS7_ILi128EEENS7_ILi96EEENS7_ILi64EEEEEELi256ENS_6half_tEfNS_4arch4Sm90ELb0ELb0ELb0ELb1ELb1ELb1ELb0ELb1ELb0ELb1ELb0ELb0EEENS1_21CollectiveEpilogueFwdINS6_IJSA_NS7_ILi256EEESB_EEES9_SE_SG_Li256ELb1ELb1ELb0ELb0EEENS1_36VarlenDynamicPersistentTileSchedulerILi128ELi96ELi256ELi128ELb0ELb1ELb1ELb0ELb1ELb1EEEEEEEEEvNT_6ParamsE --------------------------
	.section	.text._ZN7cutlass13device_kernelIN5flash11enable_sm90INS1_16FlashAttnFwdSm90INS1_25CollectiveMainloopFwdSm90ILi2EN4cute5tupleIJNS5_1CILi1EEES8_S8_EEENS6_IJNS7_ILi128EEENS7_ILi96EEENS7_ILi64EEEEEELi256ENS_6half_tEfNS_4arch4Sm90ELb0ELb0ELb0ELb1ELb1ELb1ELb0ELb1ELb0ELb1ELb0ELb0EEENS1_21CollectiveEpilogueFwdINS6_IJSA_NS7_ILi256EEESB_EEES9_SE_SG_Li256ELb1ELb1ELb0ELb0EEENS1_36VarlenDynamicPersistentTileSchedulerILi128ELi96ELi256ELi128ELb0ELb1ELb1ELb0ELb1ELb1EEEEEEEEEvNT_6ParamsE,"ax",@progbits
	.align	128
.text._ZN7cutlass13device_kernelIN5flash11enable_sm90INS1_16FlashAttnFwdSm90INS1_25CollectiveMainloopFwdSm90ILi2EN4cute5tupleIJNS5_1CILi1EEES8_S8_EEENS6_IJNS7_ILi128EEENS7_ILi96EEENS7_ILi64EEEEEELi256ENS_6half_tEfNS_4arch4Sm90ELb0ELb0ELb0ELb1ELb1ELb1ELb0ELb1ELb0ELb1ELb0ELb0EEENS1_21CollectiveEpilogueFwdINS6_IJSA_NS7_ILi256EEESB_EEES9_SE_SG_Li256ELb1ELb1ELb0ELb0EEENS1_36VarlenDynamicPersistentTileSchedulerILi128ELi96ELi256ELi128ELb0ELb1ELb1ELb0ELb1ELb1EEEEEEEEEvNT_6ParamsE:
        .type           _ZN7cutlass13device_kernelIN5flash11enable_sm90INS1_16FlashAttnFwdSm90INS1_25CollectiveMainloopFwdSm90ILi2EN4cute5tupleIJNS5_1CILi1EEES8_S8_EEENS6_IJNS7_ILi128EEENS7_ILi96EEENS7_ILi64EEEEEELi256ENS_6half_tEfNS_4arch4Sm90ELb0ELb0ELb0ELb1ELb1ELb1ELb0ELb1ELb0ELb1ELb0ELb0EEENS1_21CollectiveEpilogueFwdINS6_IJSA_NS7_ILi256EEESB_EEES9_SE_SG_Li256ELb1ELb1ELb0ELb0EEENS1_36VarlenDynamicPersistentTileSchedulerILi128ELi96ELi256ELi128ELb0ELb1ELb1ELb0ELb1ELb1EEEEEEEEEvNT_6ParamsE,@function
        .size           _ZN7cutlass13device_kernelIN5flash11enable_sm90INS1_16FlashAttnFwdSm90INS1_25CollectiveMainloopFwdSm90ILi2EN4cute5tupleIJNS5_1CILi1EEES8_S8_EEENS6_IJNS7_ILi128EEENS7_ILi96EEENS7_ILi64EEEEEELi256ENS_6half_tEfNS_4arch4Sm90ELb0ELb0ELb0ELb1ELb1ELb1ELb0ELb1ELb0ELb1ELb0ELb0EEENS1_21CollectiveEpilogueFwdINS6_IJSA_NS7_ILi256EEESB_EEES9_SE_SG_Li256ELb1ELb1ELb0ELb0EEENS1_36VarlenDynamicPersistentTileSchedulerILi128ELi96ELi256ELi128ELb0ELb1ELb1ELb0ELb1ELb1EEEEEEEEEvNT_6ParamsE,(.L_x_21 - _ZN7cutlass13device_kernelIN5flash11enable_sm90INS1_16FlashAttnFwdSm90INS1_25CollectiveMainloopFwdSm90ILi2EN4cute5tupleIJNS5_1CILi1EEES8_S8_EEENS6_IJNS7_ILi128EEENS7_ILi96EEENS7_ILi64EEEEEELi256ENS_6half_tEfNS_4arch4Sm90ELb0ELb0ELb0ELb1ELb1ELb1ELb0ELb1ELb0ELb1ELb0ELb0EEENS1_21CollectiveEpilogueFwdINS6_IJSA_NS7_ILi256EEESB_EEES9_SE_SG_Li256ELb1ELb1ELb0ELb0EEENS1_36VarlenDynamicPersistentTileSchedulerILi128ELi96ELi256ELi128ELb0ELb1ELb1ELb0ELb1ELb1EEEEEEEEEvNT_6ParamsE)
        .other          _ZN7cutlass13device_kernelIN5flash11enable_sm90INS1_16FlashAttnFwdSm90INS1_25CollectiveMainloopFwdSm90ILi2EN4cute5tupleIJNS5_1CILi1EEES8_S8_EEENS6_IJNS7_ILi128EEENS7_ILi96EEENS7_ILi64EEEEEELi256ENS_6half_tEfNS_4arch4Sm90ELb0ELb0ELb0ELb1ELb1ELb1ELb0ELb1ELb0ELb1ELb0ELb0EEENS1_21CollectiveEpilogueFwdINS6_IJSA_NS7_ILi256EEESB_EEES9_SE_SG_Li256ELb1ELb1ELb0ELb0EEENS1_36VarlenDynamicPersistentTileSchedulerILi128ELi96ELi256ELi128ELb0ELb1ELb1ELb0ELb1ELb1EEEEEEEEEvNT_6ParamsE,@"STO_CUDA_ENTRY STV_DEFAULT"
_ZN7cutlass13device_kernelIN5flash11enable_sm90INS1_16FlashAttnFwdSm90INS1_25CollectiveMainloopFwdSm90ILi2EN4cute5tupleIJNS5_1CILi1EEES8_S8_EEENS6_IJNS7_ILi128EEENS7_ILi96EEENS7_ILi64EEEEEELi256ENS_6half_tEfNS_4arch4Sm90ELb0ELb0ELb0ELb1ELb1ELb1ELb0ELb1ELb0ELb1ELb0ELb0EEENS1_21CollectiveEpilogueFwdINS6_IJSA_NS7_ILi256EEESB_EEES9_SE_SG_Li256ELb1ELb1ELb0ELb0EEENS1_36VarlenDynamicPersistentTileSchedulerILi128ELi96ELi256ELi128ELb0ELb1ELb1ELb0ELb1ELb1EEEEEEEEEvNT_6ParamsE:
[----:B------:R-:W-:Y:S01]  /*0000*/  LDC R1, c[0x0][0x37c] ;  /* 0x0000df00ff017b82 */ /* 0x000fe20000000800 */
[----:B------:R-:W-:Y:S05]  /*0010*/  EXIT ;  /* 0x000000000000794d */ /* 0x000fea0003800000 */
.L_x_3:
        /* <DEDUP_REMOVED lines=14> */
.L_x_21:


//--------------------- .text._ZN7cutlass13device_kernelIN5flash11enable_sm90INS1_16FlashAttnFwdSm90INS1_25CollectiveMainloopFwdSm90ILi2EN4cute5tupleIJNS5_1CILi1EEES8_S8_EEENS6_IJNS7_ILi128EEENS7_ILi96EEENS7_ILi64EEEEEELi256ENS_6half_tEfNS_4arch4Sm90ELb0ELb0ELb0ELb1ELb1ELb0ELb1ELb1ELb0ELb1ELb0ELb0EEENS1_21CollectiveEpilogueFwdINS6_IJSA_NS7_ILi256EEESB_EEES9_SE_SG_Li256ELb1ELb1ELb0ELb0EEENS1_36VarlenDynamicPersistentTileSchedulerILi128ELi96ELi256ELi128ELb0ELb1ELb1ELb0ELb1ELb1EEEEEEEEEvNT_6ParamsE --------------------------
	.section	.text._ZN7cutlass13device_kernelIN5flash11enable_sm90INS1_16FlashAttnFwdSm90INS1_25CollectiveMainloopFwdSm90ILi2EN4cute5tupleIJNS5_1CILi1EEES8_S8_EEENS6_IJNS7_ILi128EEENS7_ILi96EEENS7_ILi64EEEEEELi256ENS_6half_tEfNS_4arch4Sm90ELb0ELb0ELb0ELb1ELb1ELb0ELb1ELb1ELb0ELb1ELb0ELb0EEENS1_21CollectiveEpilogueFwdINS6_IJSA_NS7_ILi256EEESB_EEES9_SE_SG_Li256ELb1ELb1ELb0ELb0EEENS1_36VarlenDynamicPersistentTileSchedulerILi128ELi96ELi256ELi128ELb0ELb1ELb1ELb0ELb1ELb1EEEEEEEEEvNT_6ParamsE,"ax",@progbits
	.align	128
.text._ZN7cutlass13device_kernelIN5flash11enable_sm90INS1_16FlashAttnFwdSm90INS1_25CollectiveMainloopFwdSm90ILi2EN4cute5tupleIJNS5_1CILi1EEES8_S8_EEENS6_IJNS7_ILi128EEENS7_ILi96EEENS7_ILi64EEEEEELi256ENS_6half_tEfNS_4arch4Sm90ELb0ELb0ELb0ELb1ELb1ELb0ELb1ELb1ELb0ELb1ELb0ELb0EEENS1_21CollectiveEpilogueFwdINS6_IJSA_NS7_ILi256EEESB_EEES9_SE_SG_Li256ELb1ELb1ELb0ELb0EEENS1_36VarlenDynamicPersistentTileSchedulerILi128ELi96ELi256ELi128ELb0ELb1ELb1ELb0ELb1ELb1EEEEEEEEEvNT_6ParamsE:
        .type           _ZN7cutlass13device_kernelIN5flash11enable_sm90INS1_16FlashAttnFwdSm90INS1_25CollectiveMainloopFwdSm90ILi2EN4cute5tupleIJNS5_1CILi1EEES8_S8_EEENS6_IJNS7_ILi128EEENS7_ILi96EEENS7_ILi64EEEEEELi256ENS_6half_tEfNS_4arch4Sm90ELb0ELb0ELb0ELb1ELb1ELb0ELb1ELb1ELb0ELb1ELb0ELb0EEENS1_21CollectiveEpilogueFwdINS6_IJSA_NS7_ILi256EEESB_EEES9_SE_SG_Li256ELb1ELb1ELb0ELb0EEENS1_36VarlenDynamicPersistentTileSchedulerILi128ELi96ELi256ELi128ELb0ELb1ELb1ELb0ELb1ELb1EEEEEEEEEvNT_6ParamsE,@function
        .size           _ZN7cutlass13device_kernelIN5flash11enable_sm90INS1_16FlashAttnFwdSm90INS1_25CollectiveMainloopFwdSm90ILi2EN4cute5tupleIJNS5_1CILi1EEES8_S8_EEENS6_IJNS7_ILi128EEENS7_ILi96EEENS7_ILi64EEEEEELi256ENS_6half_tEfNS_4arch4Sm90ELb0ELb0ELb0ELb1ELb1ELb0ELb1ELb1ELb0ELb1ELb0ELb0EEENS1_21CollectiveEpilogueFwdINS6_IJSA_NS7_ILi256EEESB_EEES9_SE_SG_Li256ELb1ELb1ELb0ELb0EEENS1_36VarlenDynamicPersistentTileSchedulerILi128ELi96ELi256ELi128ELb0ELb1ELb1ELb0ELb1ELb1EEEEEEEEEvNT_6ParamsE,(.L_x_22 - _ZN7cutlass13device_kernelIN5flash11enable_sm90INS1_16FlashAttnFwdSm90INS1_25CollectiveMainloopFwdSm90ILi2EN4cute5tupleIJNS5_1CILi1EEES8_S8_EEENS6_IJNS7_ILi128EEENS7_ILi96EEENS7_ILi64EEEEEELi256ENS_6half_tEfNS_4arch4Sm90ELb0ELb0ELb0ELb1ELb1ELb0ELb1ELb1ELb0ELb1ELb0ELb0EEENS1_21CollectiveEpilogueFwdINS6_IJSA_NS7_ILi256EEESB_EEES9_SE_SG_Li256ELb1ELb1ELb0ELb0EEENS1_36VarlenDynamicPersistentTileSchedulerILi128ELi96ELi256ELi128ELb0ELb1ELb1ELb0ELb1ELb1EEEEEEEEEvNT_6ParamsE)
        .other          _ZN7cutlass13device_kernelIN5flash11enable_sm90INS1_16FlashAttnFwdSm90INS1_25CollectiveMainloopFwdSm90ILi2EN4cute5tupleIJNS5_1CILi1EEES8_S8_EEENS6_IJNS7_ILi128EEENS7_ILi96EEENS7_ILi64EEEEEELi256ENS_6half_tEfNS_4arch4Sm90ELb0ELb0ELb0ELb1ELb1ELb0ELb1ELb1ELb0ELb1ELb0ELb0EEENS1_21CollectiveEpilogueFwdINS6_IJSA_NS7_ILi256EEESB_EEES9_SE_SG_Li256ELb1ELb1ELb0ELb0EEENS1_36VarlenDynamicPersistentTileSchedulerILi128ELi96ELi256ELi128ELb0ELb1ELb1ELb0ELb1ELb1EEEEEEEEEvNT_6ParamsE,@"STO_CUDA_ENTRY STV_DEFAULT"
_ZN7cutlass13device_kernelIN5flash11enable_sm90INS1_16FlashAttnFwdSm90INS1_25CollectiveMainloopFwdSm90ILi2EN4cute5tupleIJNS5_1CILi1EEES8_S8_EEENS6_IJNS7_ILi128EEENS7_ILi96EEENS7_ILi64EEEEEELi256ENS_6half_tEfNS_4arch4Sm90ELb0ELb0ELb0ELb1ELb1ELb0ELb1ELb1ELb0ELb1ELb0ELb0EEENS1_21CollectiveEpilogueFwdINS6_IJSA_NS7_ILi256EEESB_EEES9_SE_SG_Li256ELb1ELb1ELb0ELb0EEENS1_36VarlenDynamicPersistentTileSchedulerILi128ELi96ELi256ELi128ELb0ELb1ELb1ELb0ELb1ELb1EEEEEEEEEvNT_6ParamsE:
[----:B------:R-:W-:Y:S01]  /*0000*/  LDC R1, c[0x0][0x37c] ;  /* 0x0000df00ff017b82 */ /* 0x000fe20000000800 */
[----:B------:R-:W-:Y:S05]  /*0010*/  EXIT ;  /* 0x000000000000794d */ /* 0x000fea0003800000 */
.L_x_4:
        /* <DEDUP_REMOVED lines=14> */
.L_x_22:


//--------------------- .text._ZN7cutlass13device_kernelIN5flash11enable_sm90INS1_16FlashAttnFwdSm90INS1_25CollectiveMainloopFwdSm90ILi2EN4cute5tupleIJNS5_1CILi1EEES8_S8_EEENS6_IJNS7_ILi128EEENS7_ILi96EEENS7_ILi64EEEEEELi256ENS_6half_tEfNS_4arch4Sm90ELb0ELb0ELb0ELb1ELb1ELb1ELb1ELb1ELb0ELb1ELb0ELb0EEENS1_21CollectiveEpilogueFwdINS6_IJSA_NS7_ILi256EEESB_EEES9_SE_SG_Li256ELb1ELb1ELb0ELb0EEENS1_36VarlenDynamicPersistentTileSchedulerILi128ELi96ELi256ELi128ELb0ELb1ELb1ELb0ELb1ELb1EEEEEEEEEvNT_6ParamsE --------------------------
	.section	.text._ZN7cutlass13device_kernelIN5flash11enable_sm90INS1_16FlashAttnFwdSm90INS1_25CollectiveMainloopFwdSm90ILi2EN4cute5tupleIJNS5_1CILi1EEES8_S8_EEENS6_IJNS7_ILi128EEENS7_ILi96EEENS7_ILi64EEEEEELi256ENS_6half_tEfNS_4arch4Sm90ELb0ELb0ELb0ELb1ELb1ELb1ELb1ELb1ELb0ELb1ELb0ELb0EEENS1_21CollectiveEpilogueFwdINS6_IJSA_NS7_ILi256EEESB_EEES9_SE_SG_Li256ELb1ELb1ELb0ELb0EEENS1_36VarlenDynamicPersistentTileSchedulerILi128ELi96ELi256ELi128ELb0ELb1ELb1ELb0ELb1ELb1EEEEEEEEEvNT_6ParamsE,"ax",@progbits
	.align	128
.text._ZN7cutlass13device_kernelIN5flash11enable_sm90INS1_16FlashAttnFwdSm90INS1_25CollectiveMainloopFwdSm90ILi2EN4cute5tupleIJNS5_1CILi1EEES8_S8_EEENS6_IJNS7_ILi128EEENS7_ILi96EEENS7_ILi64EEEEEELi256ENS_6half_tEfNS_4arch4Sm90ELb0ELb0ELb0ELb1ELb1ELb1ELb1ELb1ELb0ELb1ELb0ELb0EEENS1_21CollectiveEpilogueFwdINS6_IJSA_NS7_ILi256EEESB_EEES9_SE_SG_Li256ELb1ELb1ELb0ELb0EEENS1_36VarlenDynamicPersistentTileSchedulerILi128ELi96ELi256ELi128ELb0ELb1ELb1ELb0ELb1ELb1EEEEEEEEEvNT_6ParamsE:
        .type           _ZN7cutlass13device_kernelIN5flash11enable_sm90INS1_16FlashAttnFwdSm90INS1_25CollectiveMainloopFwdSm90ILi2EN4cute5tupleIJNS5_1CILi1EEES8_S8_EEENS6_IJNS7_ILi128EEENS7_ILi96EEENS7_ILi64EEEEEELi256ENS_6half_tEfNS_4arch4Sm90ELb0ELb0ELb0ELb1ELb1ELb1ELb1ELb1ELb0ELb1ELb0ELb0EEENS1_21CollectiveEpilogueFwdINS6_IJSA_NS7_ILi256EEESB_EEES9_SE_SG_Li256ELb1ELb1ELb0ELb0EEENS1_36VarlenDynamicPersistentTileSchedulerILi128ELi96ELi256ELi128ELb0ELb1ELb1ELb0ELb1ELb1EEEEEEEEEvNT_6ParamsE,@function
        .size           _ZN7cutlass13device_kernelIN5flash11enable_sm90INS1_16FlashAttnFwdSm90INS1_25CollectiveMainloopFwdSm90ILi2EN4cute5tupleIJNS5_1CILi1EEES8_S8_EEENS6_IJNS7_ILi128EEENS7_ILi96EEENS7_ILi64EEEEEELi256ENS_6half_tEfNS_4arch4Sm90ELb0ELb0ELb0ELb1ELb1ELb1ELb1ELb1ELb0ELb1ELb0ELb0EEENS1_21CollectiveEpilogueFwdINS6_IJSA_NS7_ILi256EEESB_EEES9_SE_SG_Li256ELb1ELb1ELb0ELb0EEENS1_36VarlenDynamicPersistentTileSchedulerILi128ELi96ELi256ELi128ELb0ELb1ELb1ELb0ELb1ELb1EEEEEEEEEvNT_6ParamsE,(.L_x_23 - _ZN7cutlass13device_kernelIN5flash11enable_sm90INS1_16FlashAttnFwdSm90INS1_25CollectiveMainloopFwdSm90ILi2EN4cute5tupleIJNS5_1CILi1EEES8_S8_EEENS6_IJNS7_ILi128EEENS7_ILi96EEENS7_ILi64EEEEEELi256ENS_6half_tEfNS_4arch4Sm90ELb0ELb0ELb0ELb1ELb1ELb1ELb1ELb1ELb0ELb1ELb0ELb0EEENS1_21CollectiveEpilogueFwdINS6_IJSA_NS7_ILi256EEESB_EEES9_SE_SG_Li256ELb1ELb1ELb0ELb0EEENS1_36VarlenDynamicPersistentTileSchedulerILi128ELi96ELi256ELi128ELb0ELb1ELb1ELb0ELb1ELb1EEEEEEEEEvNT_6ParamsE)
        .other          _ZN7cutlass13device_kernelIN5flash11enable_sm90INS1_16FlashAttnFwdSm90INS1_25CollectiveMainloopFwdSm90ILi2EN4cute5tupleIJNS5_1CILi1EEES8_S8_EEENS6_IJNS7_ILi128EEENS7_ILi96EEENS7_ILi64EEEEEELi256ENS_6half_tEfNS_4arch4Sm90ELb0ELb0ELb0ELb1ELb1ELb1ELb1ELb1ELb0ELb1ELb0ELb0EEENS1_21CollectiveEpilogueFwdINS6_IJSA_NS7_ILi256EEESB_EEES9_SE_SG_Li256ELb1ELb1ELb0ELb0EEENS1_36VarlenDynamicPersistentTileSchedulerILi128ELi96ELi256ELi128ELb0ELb1ELb1ELb0ELb1ELb1EEEEEEEEEvNT_6ParamsE,@"STO_CUDA_ENTRY STV_DEFAULT"
_ZN7cutlass13device_kernelIN5flash11enable_sm90INS1_16FlashAttnFwdSm90INS1_25CollectiveMainloopFwdSm90ILi2EN4cute5tupleIJNS5_1CILi1EEES8_S8_EEENS6_IJNS7_ILi128EEENS7_ILi96EEENS7_ILi64EEEEEELi256ENS_6half_tEfNS_4arch4Sm90ELb0ELb0ELb0ELb1ELb1ELb1ELb1ELb1ELb0ELb1ELb0ELb0EEENS1_21CollectiveEpilogueFwdINS6_IJSA_NS7_ILi256EEESB_EEES9_SE_SG_Li256ELb1ELb1ELb0ELb0EEENS1_36VarlenDynamicPersistentTileSchedulerILi128ELi96ELi256ELi128ELb0ELb1ELb1ELb0ELb1ELb1EEEEEEEEEvNT_6ParamsE:
[----:B------:R-:W-:Y:S01]  /*0000*/  LDC R1, c[0x0][0x37c] ;  /* 0x0000df00ff017b82 */ /* 0x000fe20000000800 */
[----:B------:R-:W-:Y:S05]  /*0010*/  EXIT ;  /* 0x000000000000794d */ /* 0x000fea0003800000 */
.L_x_5:
        /* <DEDUP_REMOVED lines=14> */
.L_x_23:


//--------------------- .text._ZN7cutlass13device_kernelIN5flash11enable_sm90INS1_16FlashAttnFwdSm90INS1_25CollectiveMainloopFwdSm90ILi2EN4cute5tupleIJNS5_1CILi1EEES8_S8_EEENS6_IJNS7_ILi128EEENS7_ILi96EEENS7_ILi64EEEEEELi256ENS_6half_tEfNS_4arch4Sm90ELb0ELb1ELb0ELb0ELb1ELb0ELb0ELb1ELb0ELb1ELb0ELb0EEENS1_21CollectiveEpilogueFwdINS6_IJSA_NS7_ILi256EEESB_EEES9_SE_SG_Li256ELb0ELb1ELb0ELb0EEENS1_30DynamicPersistentTileSchedulerILi256ELi128ELb0ELb1ELb1EEEEEEEEEvNT_6ParamsE --------------------------
	.section	.text._ZN7cutlass13device_kernelIN5flash11enable_sm90INS1_16FlashAttnFwdSm90INS1_25CollectiveMainloopFwdSm90ILi2EN4cute5tupleIJNS5_1CILi1EEES8_S8_EEENS6_IJNS7_ILi128EEENS7_ILi96EEENS7_ILi64EEEEEELi256ENS_6half_tEfNS_4arch4Sm90ELb0ELb1ELb0ELb0ELb1ELb0ELb0ELb1ELb0ELb1ELb0ELb0EEENS1_21CollectiveEpilogueFwdINS6_IJSA_NS7_ILi256EEESB_EEES9_SE_SG_Li256ELb0ELb1ELb0ELb0EEENS1_30DynamicPersistentTileSchedulerILi256ELi128ELb0ELb1ELb1EEEEEEEEEvNT_6ParamsE,"ax",@progbits
	.align	128
.text._ZN7cutlass13device_kernelIN5flash11enable_sm90INS1_16FlashAttnFwdSm90INS1_25CollectiveMainloopFwdSm90ILi2EN4cute5tupleIJNS5_1CILi1EEES8_S8_EEENS6_IJNS7_ILi128EEENS7_ILi96EEENS7_ILi64EEEEEELi256ENS_6half_tEfNS_4arch4Sm90ELb0ELb1ELb0ELb0ELb1ELb0ELb0ELb1ELb0ELb1ELb0ELb0EEENS1_21CollectiveEpilogueFwdINS6_IJSA_NS7_ILi256EEESB_EEES9_SE_SG_Li256ELb0ELb1ELb0ELb0EEENS1_30DynamicPersistentTileSchedulerILi256ELi128ELb0ELb1ELb1EEEEEEEEEvNT_6ParamsE:
        .type           _ZN7cutlass13device_kernelIN5flash11enable_sm90INS1_16FlashAttnFwdSm90INS1_25CollectiveMainloopFwdSm90ILi2EN4cute5tupleIJNS5_1CILi1EEES8_S8_EEENS6_IJNS7_ILi128EEENS7_ILi96EEENS7_ILi64EEEEEELi256ENS_6half_tEfNS_4arch4Sm90ELb0ELb1ELb0ELb0ELb1ELb0ELb0ELb1ELb0ELb1ELb0ELb0EEENS1_21CollectiveEpilogueFwdINS6_IJSA_NS7_ILi256EEESB_EEES9_SE_SG_Li256ELb0ELb1ELb0ELb0EEENS1_30DynamicPersistentTileSchedulerILi256ELi128ELb0ELb1ELb1EEEEEEEEEvNT_6ParamsE,@function
        .size           _ZN7cutlass13device_kernelIN5flash11enable_sm90INS1_16FlashAttnFwdSm90INS1_25CollectiveMainloopFwdSm90ILi2EN4cute5tupleIJNS5_1CILi1EEES8_S8_EEENS6_IJNS7_ILi128EEENS7_ILi96EEENS7_ILi64EEEEEELi256ENS_6half_tEfNS_4arch4Sm90ELb0ELb1ELb0ELb0ELb1ELb0ELb0ELb1ELb0ELb1ELb0ELb0EEENS1_21CollectiveEpilogueFwdINS6_IJSA_NS7_ILi256EEESB_EEES9_SE_SG_Li256ELb0ELb1ELb0ELb0EEENS1_30DynamicPersistentTileSchedulerILi256ELi128ELb0ELb1ELb1EEEEEEEEEvNT_6ParamsE,(.L_x_24 - _ZN7cutlass13device_kernelIN5flash11enable_sm90INS1_16FlashAttnFwdSm90INS1_25CollectiveMainloopFwdSm90ILi2EN4cute5tupleIJNS5_1CILi1EEES8_S8_EEENS6_IJNS7_ILi128EEENS7_ILi96EEENS7_ILi64EEEEEELi256ENS_6half_tEfNS_4arch4Sm90ELb0ELb1ELb0ELb0ELb1ELb0ELb0ELb1ELb0ELb1ELb0ELb0EEENS1_21CollectiveEpilogueFwdINS6_IJSA_NS7_ILi256EEESB_EEES9_SE_SG_Li256ELb0ELb1ELb0ELb0EEENS1_30DynamicPersistentTileSchedulerILi256ELi128ELb0ELb1ELb1EEEEEEEEEvNT_6ParamsE)
        .other          _ZN7cutlass13device_kernelIN5flash11enable_sm90INS1_16FlashAttnFwdSm90INS1_25CollectiveMainloopFwdSm90ILi2EN4cute5tupleIJNS5_1CILi1EEES8_S8_EEENS6_IJNS7_ILi128EEENS7_ILi96EEENS7_ILi64EEEEEELi256ENS_6half_tEfNS_4arch4Sm90ELb0ELb1ELb0ELb0ELb1ELb0ELb0ELb1ELb0ELb1ELb0ELb0EEENS1_21CollectiveEpilogueFwdINS6_IJSA_NS7_ILi256EEESB_EEES9_SE_SG_Li256ELb0ELb1ELb0ELb0EEENS1_30DynamicPersistentTileSchedulerILi256ELi128ELb0ELb1ELb1EEEEEEEEEvNT_6ParamsE,@"STO_CUDA_ENTRY STV_DEFAULT"
_ZN7cutlass13device_kernelIN5flash11enable_sm90INS1_16FlashAttnFwdSm90INS1_25CollectiveMainloopFwdSm90ILi2EN4cute5tupleIJNS5_1CILi1EEES8_S8_EEENS6_IJNS7_ILi128EEENS7_ILi96EEENS7_ILi64EEEEEELi256ENS_6half_tEfNS_4arch4Sm90ELb0ELb1ELb0ELb0ELb1ELb0ELb0ELb1ELb0ELb1ELb0ELb0EEENS1_21CollectiveEpilogueFwdINS6_IJSA_NS7_ILi256EEESB_EEES9_SE_SG_Li256ELb0ELb1ELb0ELb0EEENS1_30DynamicPersistentTileSchedulerILi256ELi128ELb0ELb1ELb1EEEEEEEEEvNT_6ParamsE:
[----:B------:R-:W-:Y:S01]  /*0000*/  LDC R1, c[0x0][0x37c] ;  /* 0x0000df00ff017b82 */ /* 0x000fe20000000800 */
[----:B------:R-:W-:Y:S05]  /*0010*/  EXIT ;  /* 0x000000000000794d */ /* 0x000fea0003800000 */
.L_x_6:
        /* <DEDUP_REMOVED lines=14> */
.L_x_24:


//--------------------- .text._ZN7cutlass13device_kernelIN5flash11enable_sm90INS1_16FlashAttnFwdSm90INS1_25CollectiveMainloopFwdSm90ILi2EN4cute5tupleIJNS5_1CILi1EEES8_S8_EEENS6_IJNS7_ILi128EEENS7_ILi96EEENS7_ILi64EEEEEELi256ENS_6half_tEfNS_4arch4Sm90ELb0ELb1ELb0ELb0ELb1ELb0ELb1ELb1ELb0ELb1ELb0ELb0EEENS1_21CollectiveEpilogueFwdINS6_IJSA_NS7_ILi256EEESB_EEES9_SE_SG_Li256ELb0ELb1ELb0ELb0EEENS1_30DynamicPersistentTileSchedulerILi256ELi128ELb0ELb1ELb1EEEEEEEEEvNT_6ParamsE --------------------------
	.section	.text._ZN7cutlass13device_kernelIN5flash11enable_sm90INS1_16FlashAttnFwdSm90INS1_25CollectiveMainloopFwdSm90ILi2EN4cute5tupleIJNS5_1CILi1EEES8_S8_EEENS6_IJNS7_ILi128EEENS7_ILi96EEENS7_ILi64EEEEEELi256ENS_6half_tEfNS_4arch4Sm90ELb0ELb1ELb0ELb0ELb1ELb0ELb1ELb1ELb0ELb1ELb0ELb0EEENS1_21CollectiveEpilogueFwdINS6_IJSA_NS7_ILi256EEESB_EEES9_SE_SG_Li256ELb0ELb1ELb0ELb0EEENS1_30DynamicPersistentTileSchedulerILi256ELi128ELb0ELb1ELb1EEEEEEEEEvNT_6ParamsE,"ax",@progbits
	.align	128
.text._ZN7cutlass13device_kernelIN5flash11enable_sm90INS1_16FlashAttnFwdSm90INS1_25CollectiveMainloopFwdSm90ILi2EN4cute5tupleIJNS5_1CILi1EEES8_S8_EEENS6_IJNS7_ILi128EEENS7_ILi96EEENS7_ILi64EEEEEELi256ENS_6half_tEfNS_4arch4Sm90ELb0ELb1ELb0ELb0ELb1ELb0ELb1ELb1ELb0ELb1ELb0ELb0EEENS1_21CollectiveEpilogueFwdINS6_IJSA_NS7_ILi256EEESB_EEES9_SE_SG_Li256ELb0ELb1ELb0ELb0EEENS1_30DynamicPersistentTileSchedulerILi256ELi128ELb0ELb1ELb1EEEEEEEEEvNT_6ParamsE:
        .type           _ZN7cutlass13device_kernelIN5flash11enable_sm90INS1_16FlashAttnFwdSm90INS1_25CollectiveMainloopFwdSm90ILi2EN4cute5tupleIJNS5_1CILi1EEES8_S8_EEENS6_IJNS7_ILi128EEENS7_ILi96EEENS7_ILi64EEEEEELi256ENS_6half_tEfNS_4arch4Sm90ELb0ELb1ELb0ELb0ELb1ELb0ELb1ELb1ELb0ELb1ELb0ELb0EEENS1_21CollectiveEpilogueFwdINS6_IJSA_NS7_ILi256EEESB_EEES9_SE_SG_Li256ELb0ELb1ELb0ELb0EEENS1_30DynamicPersistentTileSchedulerILi256ELi128ELb0ELb1ELb1EEEEEEEEEvNT_6ParamsE,@function
        .size           _ZN7cutlass13device_kernelIN5flash11enable_sm90INS1_16FlashAttnFwdSm90INS1_25CollectiveMainloopFwdSm90ILi2EN4cute5tupleIJNS5_1CILi1EEES8_S8_EEENS6_IJNS7_ILi128EEENS7_ILi96EEENS7_ILi64EEEEEELi256ENS_6half_tEfNS_4arch4Sm90ELb0ELb1ELb0ELb0ELb1ELb0ELb1ELb1ELb0ELb1ELb0ELb0EEENS1_21CollectiveEpilogueFwdINS6_IJSA_NS7_ILi256EEESB_EEES9_SE_SG_Li256ELb0ELb1ELb0ELb0EEENS1_30DynamicPersistentTileSchedulerILi256ELi128ELb0ELb1ELb1EEEEEEEEEvNT_6ParamsE,(.L_x_25 - _ZN7cutlass13device_kernelIN5flash11enable_sm90INS1_16FlashAttnFwdSm90INS1_25CollectiveMainloopFwdSm90ILi2EN4cute5tupleIJNS5_1CILi1EEES8_S8_EEENS6_IJNS7_ILi128EEENS7_ILi96EEENS7_ILi64EEEEEELi256ENS_6half_tEfNS_4arch4Sm90ELb0ELb1ELb0ELb0ELb1ELb0ELb1ELb1ELb0ELb1ELb0ELb0EEENS1_21CollectiveEpilogueFwdINS6_IJSA_NS7_ILi256EEESB_EEES9_SE_SG_Li256ELb0ELb1ELb0ELb0EEENS1_30DynamicPersistentTileSchedulerILi256ELi128ELb0ELb1ELb1EEEEEEEEEvNT_6ParamsE)
        .other          _ZN7cutlass13device_kernelIN5flash11enable_sm90INS1_16FlashAttnFwdSm90INS1_25CollectiveMainloopFwdSm90ILi2EN4cute5tupleIJNS5_1CILi1EEES8_S8_EEENS6_IJNS7_ILi128EEENS7_ILi96EEENS7_ILi64EEEEEELi256ENS_6half_tEfNS_4arch4Sm90ELb0ELb1ELb0ELb0ELb1ELb0ELb1ELb1ELb0ELb1ELb0ELb0EEENS1_21CollectiveEpilogueFwdINS6_IJSA_NS7_ILi256EEESB_EEES9_SE_SG_Li256ELb0ELb1ELb0ELb0EEENS1_30DynamicPersistentTileSchedulerILi256ELi128ELb0ELb1ELb1EEEEEEEEEvNT_6ParamsE,@"STO_CUDA_ENTRY STV_DEFAULT"
_ZN7cutlass13device_kernelIN5flash11enable_sm90INS1_16FlashAttnFwdSm90INS1_25CollectiveMainloopFwdSm90ILi2EN4cute5tupleIJNS5_1CILi1EEES8_S8_EEENS6_IJNS7_ILi128EEENS7_ILi96EEENS7_ILi64EEEEEELi256ENS_6half_tEfNS_4arch4Sm90ELb0ELb1ELb0ELb0ELb1ELb0ELb1ELb1ELb0ELb1ELb0ELb0EEENS1_21CollectiveEpilogueFwdINS6_IJSA_NS7_ILi256EEESB_EEES9_SE_SG_Li256ELb0ELb1ELb0ELb0EEENS1_30DynamicPersistentTileSchedulerILi256ELi128ELb0ELb1ELb1EEEEEEEEEvNT_6ParamsE:
[----:B------:R-:W-:Y:S01]  /*0000*/  LDC R1, c[0x0][0x37c] ;  /* 0x0000df00ff017b82 */ /* 0x000fe20000000800 */
[----:B------:R-:W-:Y:S05]  /*0010*/  EXIT ;  /* 0x000000000000794d */ /* 0x000fea0003800000 */
.L_x_7:
        /* <DEDUP_REMOVED lines=14> */
.L_x_25:


//--------------------- .text._ZN7cutlass13device_kernelIN5flash11enable_sm90INS1_16FlashAttnFwdSm90INS1_25CollectiveMainloopFwdSm90ILi2EN4cute5tupleIJNS5_1CILi1EEES8_S8_EEENS6_IJNS7_ILi128EEENS7_ILi96EEENS7_ILi64EEEEEELi256ENS_6half_tEfNS_4arch4Sm90ELb0ELb1ELb0ELb1ELb1ELb0ELb0ELb1ELb0ELb1ELb0ELb0EEENS1_21CollectiveEpilogueFwdINS6_IJSA_NS7_ILi256EEESB_EEES9_SE_SG_Li256ELb1ELb1ELb0ELb0EEENS1_36VarlenDynamicPersistentTileSchedulerILi128ELi96ELi256ELi128ELb0ELb1ELb1ELb1ELb0ELb1EEEEEEEEEvNT_6ParamsE --------------------------
	.section	.text._ZN7cutlass13device_kernelIN5flash11enable_sm90INS1_16FlashAttnFwdSm90INS1_25CollectiveMainloopFwdSm90ILi2EN4cute5tupleIJNS5_1CILi1EEES8_S8_EEENS6_IJNS7_ILi128EEENS7_ILi96EEENS7_ILi64EEEEEELi256ENS_6half_tEfNS_4arch4Sm90ELb0ELb1ELb0ELb1ELb1ELb0ELb0ELb1ELb0ELb1ELb0ELb0EEENS1_21CollectiveEpilogueFwdINS6_IJSA_NS7_ILi256EEESB_EEES9_SE_SG_Li256ELb1ELb1ELb0ELb0EEENS1_36VarlenDynamicPersistentTileSchedulerILi128ELi96ELi256ELi128ELb0ELb1ELb1ELb1ELb0ELb1EEEEEEEEEvNT_6ParamsE,"ax",@progbits
	.align	128
.text._ZN7cutlass13device_kernelIN5flash11enable_sm90INS1_16FlashAttnFwdSm90INS1_25CollectiveMainloopFwdSm90ILi2EN4cute5tupleIJNS5_1CILi1EEES8_S8_EEENS6_IJNS7_ILi128EEENS7_ILi96EEENS7_ILi64EEEEEELi256ENS_6half_tEfNS_4arch4Sm90ELb0ELb1ELb0ELb1ELb1ELb0ELb0ELb1ELb0ELb1ELb0ELb0EEENS1_21CollectiveEpilogueFwdINS6_IJSA_NS7_ILi256EEESB_EEES9_SE_SG_Li256ELb1ELb1ELb0ELb0EEENS1_36VarlenDynamicPersistentTileSchedulerILi128ELi96ELi256ELi128ELb0ELb1ELb1ELb1ELb0ELb1EEEEEEEEEvNT_6ParamsE:
        .type           _ZN7cutlass13device_kernelIN5flash11enable_sm90INS1_16FlashAttnFwdSm90INS1_25CollectiveMainloopFwdSm90ILi2EN4cute5tupleIJNS5_1CILi1EEES8_S8_EEENS6_IJNS7_ILi128EEENS7_ILi96EEENS7_ILi64EEEEEELi256ENS_6half_tEfNS_4arch4Sm90ELb0ELb1ELb0ELb1ELb1ELb0ELb0ELb1ELb0ELb1ELb0ELb0EEENS1_21CollectiveEpilogueFwdINS6_IJSA_NS7_ILi256EEESB_EEES9_SE_SG_Li256ELb1ELb1ELb0ELb0EEENS1_36VarlenDynamicPersistentTileSchedulerILi128ELi96ELi256ELi128ELb0ELb1ELb1ELb1ELb0ELb1EEEEEEEEEvNT_6ParamsE,@function
        .size           _ZN7cutlass13device_kernelIN5flash11enable_sm90INS1_16FlashAttnFwdSm90INS1_25CollectiveMainloopFwdSm90ILi2EN4cute5tupleIJNS5_1CILi1EEES8_S8_EEENS6_IJNS7_ILi128EEENS7_ILi96EEENS7_ILi64EEEEEELi256ENS_6half_tEfNS_4arch4Sm90ELb0ELb1ELb0ELb1ELb1ELb0ELb0ELb1ELb0ELb1ELb0ELb0EEENS1_21CollectiveEpilogueFwdINS6_IJSA_NS7_ILi256EEESB_EEES9_SE_SG_Li256ELb1ELb1ELb0ELb0EEENS1_36VarlenDynamicPersistentTileSchedulerILi128ELi96ELi256ELi128ELb0ELb1ELb1ELb1ELb0ELb1EEEEEEEEEvNT_6ParamsE,(.L_x_26 - _ZN7cutlass13device_kernelIN5flash11enable_sm90INS1_16FlashAttnFwdSm90INS1_25CollectiveMainloopFwdSm90ILi2EN4cute5tupleIJNS5_1CILi1EEES8_S8_EEENS6_IJNS7_ILi128EEENS7_ILi96EEENS7_ILi64EEEEEELi256ENS_6half_tEfNS_4arch4Sm90ELb0ELb1ELb0ELb1ELb1ELb0ELb0ELb1ELb0ELb1ELb0ELb0EEENS1_21CollectiveEpilogueFwdINS6_IJSA_NS7_ILi256EEESB_EEES9_SE_SG_Li256ELb1ELb1ELb0ELb0EEENS1_36VarlenDynamicPersistentTileSchedulerILi128ELi96ELi256ELi128ELb0ELb1ELb1ELb1ELb0ELb1EEEEEEEEEvNT_6ParamsE)
        .other          _ZN7cutlass13device_kernelIN5flash11enable_sm90INS1_16FlashAttnFwdSm90INS1_25CollectiveMainloopFwdSm90ILi2EN4cute5tupleIJNS5_1CILi1EEES8_S8_EEENS6_IJNS7_ILi128EEENS7_ILi96EEENS7_ILi64EEEEEELi256ENS_6half_tEfNS_4arch4Sm90ELb0ELb1ELb0ELb1ELb1ELb0ELb0ELb1ELb0ELb1ELb0ELb0EEENS1_21CollectiveEpilogueFwdINS6_IJSA_NS7_ILi256EEESB_EEES9_SE_SG_Li256ELb1ELb1ELb0ELb0EEENS1_36VarlenDynamicPersistentTileSchedulerILi128ELi96ELi256ELi128ELb0ELb1ELb1ELb1ELb0ELb1EEEEEEEEEvNT_6ParamsE,@"STO_CUDA_ENTRY STV_DEFAULT"
_ZN7cutlass13device_kernelIN5flash11enable_sm90INS1_16FlashAttnFwdSm90INS1_25CollectiveMainloopFwdSm90ILi2EN4cute5tupleIJNS5_1CILi1EEES8_S8_EEENS6_IJNS7_ILi128EEENS7_ILi96EEENS7_ILi64EEEEEELi256ENS_6half_tEfNS_4arch4Sm90ELb0ELb1ELb0ELb1ELb1ELb0ELb0ELb1ELb0ELb1ELb0ELb0EEENS1_21CollectiveEpilogueFwdINS6_IJSA_NS7_ILi256EEESB_EEES9_SE_SG_Li256ELb1ELb1ELb0ELb0EEENS1_36VarlenDynamicPersistentTileSchedulerILi128ELi96ELi256ELi128ELb0ELb1ELb1ELb1ELb0ELb1EEEEEEEEEvNT_6ParamsE:
[----:B------:R-:W-:Y:S01]  /*0000*/  LDC R1, c[0x0][0x37c] ;  /* 0x0000df00ff017b82 */ /* 0x000fe20000000800 */
[----:B------:R-:W-:Y:S05]  /*0010*/  EXIT ;  /* 0x000000000000794d */ /* 0x000fea0003800000 */
.L_x_8:
        /* <DEDUP_REMOVED lines=14> */
.L_x_26:


//--------------------- .text._ZN7cutlass13device_kernelIN5flash11enable_sm90INS1_16FlashAttnFwdSm90INS1_25CollectiveMainloopFwdSm90ILi2EN4cute5tupleIJNS5_1CILi1EEES8_S8_EEENS6_IJNS7_ILi128EEENS7_ILi96EEENS7_ILi64EEEEEELi256ENS_6half_tEfNS_4arch4Sm90ELb0ELb1ELb0ELb1ELb1ELb1ELb0ELb1ELb0ELb1ELb0ELb0EEENS1_21CollectiveEpilogueFwdINS6_IJSA_NS7_ILi256EEESB_EEES9_SE_SG_Li256ELb1ELb1ELb0ELb0EEENS1_36VarlenDynamicPersistentTileSchedulerILi128ELi96ELi256ELi128ELb0ELb1ELb1ELb1ELb0ELb1EEEEEEEEEvNT_6ParamsE --------------------------
	.section	.text._ZN7cutlass13device_kernelIN5flash11enable_sm90INS1_16FlashAttnFwdSm90INS1_25CollectiveMainloopFwdSm90ILi2EN4cute5tupleIJNS5_1CILi1EEES8_S8_EEENS6_IJNS7_ILi128EEENS7_ILi96EEENS7_ILi64EEEEEELi256ENS_6half_tEfNS_4arch4Sm90ELb0ELb1ELb0ELb1ELb1ELb1ELb0ELb1ELb0ELb1ELb0ELb0EEENS1_21CollectiveEpilogueFwdINS6_IJSA_NS7_ILi256EEESB_EEES9_SE_SG_Li256ELb1ELb1ELb0ELb0EEENS1_36VarlenDynamicPersistentTileSchedulerILi128ELi96ELi256ELi128ELb0ELb1ELb1ELb1ELb0ELb1EEEEEEEEEvNT_6ParamsE,"ax",@progbits
	.align	128
.text._ZN7cutlass13device_kernelIN5flash11enable_sm90INS1_16FlashAttnFwdSm90INS1_25CollectiveMainloopFwdSm90ILi2EN4cute5tupleIJNS5_1CILi1EEES8_S8_EEENS6_IJNS7_ILi128EEENS7_ILi96EEENS7_ILi64EEEEEELi256ENS_6half_tEfNS_4arch4Sm90ELb0ELb1ELb0ELb1ELb1ELb1ELb0ELb1ELb0ELb1ELb0ELb0EEENS1_21CollectiveEpilogueFwdINS6_IJSA_NS7_ILi256EEESB_EEES9_SE_SG_Li256ELb1ELb1ELb0ELb0EEENS1_36VarlenDynamicPersistentTileSchedulerILi128ELi96ELi256ELi128ELb0ELb1ELb1ELb1ELb0ELb1EEEEEEEEEvNT_6ParamsE:
        .type           _ZN7cutlass13device_kernelIN5flash11enable_sm90INS1_16FlashAttnFwdSm90INS1_25CollectiveMainloopFwdSm90ILi2EN4cute5tupleIJNS5_1CILi1EEES8_S8_EEENS6_IJNS7_ILi128EEENS7_ILi96EEENS7_ILi64EEEEEELi256ENS_6half_tEfNS_4arch4Sm90ELb0ELb1ELb0ELb1ELb1ELb1ELb0ELb1ELb0ELb1ELb0ELb0EEENS1_21CollectiveEpilogueFwdINS6_IJSA_NS7_ILi256EEESB_EEES9_SE_SG_Li256ELb1ELb1ELb0ELb0EEENS1_36VarlenDynamicPersistentTileSchedulerILi128ELi96ELi256ELi128ELb0ELb1ELb1ELb1ELb0ELb1EEEEEEEEEvNT_6ParamsE,@function
        .size           _ZN7cutlass13device_kernelIN5flash11enable_sm90INS1_16FlashAttnFwdSm90INS1_25CollectiveMainloopFwdSm90ILi2EN4cute5tupleIJNS5_1CILi1EEES8_S8_EEENS6_IJNS7_ILi128EEENS7_ILi96EEENS7_ILi64EEEEEELi256ENS_6half_tEfNS_4arch4Sm90ELb0ELb1ELb0ELb1ELb1ELb1ELb0ELb1ELb0ELb1ELb0ELb0EEENS1_21CollectiveEpilogueFwdINS6_IJSA_NS7_ILi256EEESB_EEES9_SE_SG_Li256ELb1ELb1ELb0ELb0EEENS1_36VarlenDynamicPersistentTileSchedulerILi128ELi96ELi256ELi128ELb0ELb1ELb1ELb1ELb0ELb1EEEEEEEEEvNT_6ParamsE,(.L_x_27 - _ZN7cutlass13device_kernelIN5flash11enable_sm90INS1_16FlashAttnFwdSm90INS1_25CollectiveMainloopFwdSm90ILi2EN4cute5tupleIJNS5_1CILi1EEES8_S8_EEENS6_IJNS7_ILi128EEENS7_ILi96EEENS7_ILi64EEEEEELi256ENS_6half_tEfNS_4arch4Sm90ELb0ELb1ELb0ELb1ELb1ELb1ELb0ELb1ELb0ELb1ELb0ELb0EEENS1_21CollectiveEpilogueFwdINS6_IJSA_NS7_ILi256EEESB_EEES9_SE_SG_Li256ELb1ELb1ELb0ELb0EEENS1_36VarlenDynamicPersistentTileSchedulerILi128ELi96ELi256ELi128ELb0ELb1ELb1ELb1ELb0ELb1EEEEEEEEEvNT_6ParamsE)
        .other          _ZN7cutlass13device_kernelIN5flash11enable_sm90INS1_16FlashAttnFwdSm90INS1_25CollectiveMainloopFwdSm90ILi2EN4cute5tupleIJNS5_1CILi1EEES8_S8_EEENS6_IJNS7_ILi128EEENS7_ILi96EEENS7_ILi64EEEEEELi256ENS_6half_tEfNS_4arch4Sm90ELb0ELb1ELb0ELb1ELb1ELb1ELb0ELb1ELb0ELb1ELb0ELb0EEENS1_21CollectiveEpilogueFwdINS6_IJSA_NS7_ILi256EEESB_EEES9_SE_SG_Li256ELb1ELb1ELb0ELb0EEENS1_36VarlenDynamicPersistentTileSchedulerILi128ELi96ELi256ELi128ELb0ELb1ELb1ELb1ELb0ELb1EEEEEEEEEvNT_6ParamsE,@"STO_CUDA_ENTRY STV_DEFAULT"
_ZN7cutlass13device_kernelIN5flash11enable_sm90INS1_16FlashAttnFwdSm90INS1_25CollectiveMainloopFwdSm90ILi2EN4cute5tupleIJNS5_1CILi1EEES8_S8_EEENS6_IJNS7_ILi128EEENS7_ILi96EEENS7_ILi64EEEEEELi256ENS_6half_tEfNS_4arch4Sm90ELb0ELb1ELb0ELb1ELb1ELb1ELb0ELb1ELb0ELb1ELb0ELb0EEENS1_21CollectiveEpilogueFwdINS6_IJSA_NS7_ILi256EEESB_EEES9_SE_SG_Li256ELb1ELb1ELb0ELb0EEENS1_36VarlenDynamicPersistentTileSchedulerILi128ELi96ELi256ELi128ELb0ELb1ELb1ELb1ELb0ELb1EEEEEEEEEvNT_6ParamsE:
[----:B------:R-:W-:Y:S01]  /*0000*/  LDC R1, c[0x0][0x37c] ;  /* 0x0000df00ff017b82 */ /* 0x000fe20000000800 */
[----:B------:R-:W-:Y:S05]  /*0010*/  EXIT ;  /* 0x000000000000794d */ /* 0x000fea0003800000 */
.L_x_9:
        /* <DEDUP_REMOVED lines=14> */
.L_x_27:


//--------------------- .text._ZN7cutlass13device_kernelIN5flash11enable_sm90INS1_16FlashAttnFwdSm90INS1_25CollectiveMainloopFwdSm90ILi2EN4cute5tupleIJNS5_1CILi1EEES8_S8_EEENS6_IJNS7_ILi128EEENS7_ILi96EEENS7_ILi64EEEEEELi256ENS_6half_tEfNS_4arch4Sm90ELb0ELb1ELb0ELb1ELb1ELb0ELb1ELb1ELb0ELb1ELb0ELb0EEENS1_21CollectiveEpilogueFwdINS6_IJSA_NS7_ILi256EEESB_EEES9_SE_SG_Li256ELb1ELb1ELb0ELb0EEENS1_36VarlenDynamicPersistentTileSchedulerILi128ELi96ELi256ELi128ELb0ELb1ELb1ELb1ELb0ELb1EEEEEEEEEvNT_6ParamsE --------------------------
	.section	.text._ZN7cutlass13device_kernelIN5flash11enable_sm90INS1_16FlashAttnFwdSm90INS1_25CollectiveMainloopFwdSm90ILi2EN4cute5tupleIJNS5_1CILi1EEES8_S8_EEENS6_IJNS7_ILi128EEENS7_ILi96EEENS7_ILi64EEEEEELi256ENS_6half_tEfNS_4arch4Sm90ELb0ELb1ELb0ELb1ELb1ELb0ELb1ELb1ELb0ELb1ELb0ELb0EEENS1_21CollectiveEpilogueFwdINS6_IJSA_NS7_ILi256EEESB_EEES9_SE_SG_Li256ELb1ELb1ELb0ELb0EEENS1_36VarlenDynamicPersistentTileSchedulerILi128ELi96ELi256ELi128ELb0ELb1ELb1ELb1ELb0ELb1EEEEEEEEEvNT_6ParamsE,"ax",@progbits
	.align	128
.text._ZN7cutlass13device_kernelIN5flash11enable_sm90INS1_16FlashAttnFwdSm90INS1_25CollectiveMainloopFwdSm90ILi2EN4cute5tupleIJNS5_1CILi1EEES8_S8_EEENS6_IJNS7_ILi128EEENS7_ILi96EEENS7_ILi64EEEEEELi256ENS_6half_tEfNS_4arch4Sm90ELb0ELb1ELb0ELb1ELb1ELb0ELb1ELb1ELb0ELb1ELb0ELb0EEENS1_21CollectiveEpilogueFwdINS6_IJSA_NS7_ILi256EEESB_EEES9_SE_SG_Li256ELb1ELb1ELb0ELb0EEENS1_36VarlenDynamicPersistentTileSchedulerILi128ELi96ELi256ELi128ELb0ELb1ELb1ELb1ELb0ELb1EEEEEEEEEvNT_6ParamsE:
        .type           _ZN7cutlass13device_kernelIN5flash11enable_sm90INS1_16FlashAttnFwdSm90INS1_25CollectiveMainloopFwdSm90ILi2EN4cute5tupleIJNS5_1CILi1EEES8_S8_EEENS6_IJNS7_ILi128EEENS7_ILi96EEENS7_ILi64EEEEEELi256ENS_6half_tEfNS_4arch4Sm90ELb0ELb1ELb0ELb1ELb1ELb0ELb1ELb1ELb0ELb1ELb0ELb0EEENS1_21CollectiveEpilogueFwdINS6_IJSA_NS7_ILi256EEESB_EEES9_SE_SG_Li256ELb1ELb1ELb0ELb0EEENS1_36VarlenDynamicPersistentTileSchedulerILi128ELi96ELi256ELi128ELb0ELb1ELb1ELb1ELb0ELb1EEEEEEEEEvNT_6ParamsE,@function
        .size           _ZN7cutlass13device_kernelIN5flash11enable_sm90INS1_16FlashAttnFwdSm90INS1_25CollectiveMainloopFwdSm90ILi2EN4cute5tupleIJNS5_1CILi1EEES8_S8_EEENS6_IJNS7_ILi128EEENS7_ILi96EEENS7_ILi64EEEEEELi256ENS_6half_tEfNS_4arch4Sm90ELb0ELb1ELb0ELb1ELb1ELb0ELb1ELb1ELb0ELb1ELb0ELb0EEENS1_21CollectiveEpilogueFwdINS6_IJSA_NS7_ILi256EEESB_EEES9_SE_SG_Li256ELb1ELb1ELb0ELb0EEENS1_36VarlenDynamicPersistentTileSchedulerILi128ELi96ELi256ELi128ELb0ELb1ELb1ELb1ELb0ELb1EEEEEEEEEvNT_6ParamsE,(.L_x_28 - _ZN7cutlass13device_kernelIN5flash11enable_sm90INS1_16FlashAttnFwdSm90INS1_25CollectiveMainloopFwdSm90ILi2EN4cute5tupleIJNS5_1CILi1EEES8_S8_EEENS6_IJNS7_ILi128EEENS7_ILi96EEENS7_ILi64EEEEEELi256ENS_6half_tEfNS_4arch4Sm90ELb0ELb1ELb0ELb1ELb1ELb0ELb1ELb1ELb0ELb1ELb0ELb0EEENS1_21CollectiveEpilogueFwdINS6_IJSA_NS7_ILi256EEESB_EEES9_SE_SG_Li256ELb1ELb1ELb0ELb0EEENS1_36VarlenDynamicPersistentTileSchedulerILi128ELi96ELi256ELi128ELb0ELb1ELb1ELb1ELb0ELb1EEEEEEEEEvNT_6ParamsE)
        .other          _ZN7cutlass13device_kernelIN5flash11enable_sm90INS1_16FlashAttnFwdSm90INS1_25CollectiveMainloopFwdSm90ILi2EN4cute5tupleIJNS5_1CILi1EEES8_S8_EEENS6_IJNS7_ILi128EEENS7_ILi96EEENS7_ILi64EEEEEELi256ENS_6half_tEfNS_4arch4Sm90ELb0ELb1ELb0ELb1ELb1ELb0ELb1ELb1ELb0ELb1ELb0ELb0EEENS1_21CollectiveEpilogueFwdINS6_IJSA_NS7_ILi256EEESB_EEES9_SE_SG_Li256ELb1ELb1ELb0ELb0EEENS1_36VarlenDynamicPersistentTileSchedulerILi128ELi96ELi256ELi128ELb0ELb1ELb1ELb1ELb0ELb1EEEEEEEEEvNT_6ParamsE,@"STO_CUDA_ENTRY STV_DEFAULT"
_ZN7cutlass13device_kernelIN5flash11enable_sm90INS1_16FlashAttnFwdSm90INS1_25CollectiveMainloopFwdSm90ILi2EN4cute5tupleIJNS5_1CILi1EEES8_S8_EEENS6_IJNS7_ILi128EEENS7_ILi96EEENS7_ILi64EEEEEELi256ENS_6half_tEfNS_4arch4Sm90ELb0ELb1ELb0ELb1ELb1ELb0ELb1ELb1ELb0ELb1ELb0ELb0EEENS1_21CollectiveEpilogueFwdINS6_IJSA_NS7_ILi256EEESB_EEES9_SE_SG_Li256ELb1ELb1ELb0ELb0EEENS1_36VarlenDynamicPersistentTileSchedulerILi128ELi96ELi256ELi128ELb0ELb1ELb1ELb1ELb0ELb1EEEEEEEEEvNT_6ParamsE:
[----:B------:R-:W-:Y:S01]  /*0000*/  LDC R1, c[0x0][0x37c] ;  /* 0x0000df00ff017b82 */ /* 0x000fe20000000800 */
[----:B------:R-:W-:Y:S05]  /*0010*/  EXIT ;  /* 0x000000000000794d */ /* 0x000fea0003800000 */
.L_x_10:
        /* <DEDUP_REMOVED lines=14> */
.L_x_28:


//--------------------- .text._ZN7cutlass13device_kernelIN5flash11enable_sm90INS1_16FlashAttnFwdSm90INS1_25CollectiveMainloopFwdSm90ILi2EN4cute5tupleIJNS5_1CILi1EEES8_S8_EEENS6_IJNS7_ILi128EEENS7_ILi96EEENS7_ILi64EEEEEELi256ENS_6half_tEfNS_4arch4Sm90ELb0ELb1ELb0ELb1ELb1ELb1ELb1ELb1ELb0ELb1ELb0ELb0EEENS1_21CollectiveEpilogueFwdINS6_IJSA_NS7_ILi256EEESB_EEES9_SE_SG_Li256ELb1ELb1ELb0ELb0EEENS1_36VarlenDynamicPersistentTileSchedulerILi128ELi96ELi256ELi128ELb0ELb1ELb1ELb1ELb0ELb1EEEEEEEEEvNT_6ParamsE --------------------------
	.section	.text._ZN7cutlass13device_kernelIN5flash11enable_sm90INS1_16FlashAttnFwdSm90INS1_25CollectiveMainloopFwdSm90ILi2EN4cute5tupleIJNS5_1CILi1EEES8_S8_EEENS6_IJNS7_ILi128EEENS7_ILi96EEENS7_ILi64EEEEEELi256ENS_6half_tEfNS_4arch4Sm90ELb0ELb1ELb0ELb1ELb1ELb1ELb1ELb1ELb0ELb1ELb0ELb0EEENS1_21CollectiveEpilogueFwdINS6_IJSA_NS7_ILi256EEESB_EEES9_SE_SG_Li256ELb1ELb1ELb0ELb0EEENS1_36VarlenDynamicPersistentTileSchedulerILi128ELi96ELi256ELi128ELb0ELb1ELb1ELb1ELb0ELb1EEEEEEEEEvNT_6ParamsE,"ax",@progbits
	.align	128
.text._ZN7cutlass13device_kernelIN5flash11enable_sm90INS1_16FlashAttnFwdSm90INS1_25CollectiveMainloopFwdSm90ILi2EN4cute5tupleIJNS5_1CILi1EEES8_S8_EEENS6_IJNS7_ILi128EEENS7_ILi96EEENS7_ILi64EEEEEELi256ENS_6half_tEfNS_4arch4Sm90ELb0ELb1ELb0ELb1ELb1ELb1ELb1ELb1ELb0ELb1ELb0ELb0EEENS1_21CollectiveEpilogueFwdINS6_IJSA_NS7_ILi256EEESB_EEES9_SE_SG_Li256ELb1ELb1ELb0ELb0EEENS1_36VarlenDynamicPersistentTileSchedulerILi128ELi96ELi256ELi128ELb0ELb1ELb1ELb1ELb0ELb1EEEEEEEEEvNT_6ParamsE:
        .type           _ZN7cutlass13device_kernelIN5flash11enable_sm90INS1_16FlashAttnFwdSm90INS1_25CollectiveMainloopFwdSm90ILi2EN4cute5tupleIJNS5_1CILi1EEES8_S8_EEENS6_IJNS7_ILi128EEENS7_ILi96EEENS7_ILi64EEEEEELi256ENS_6half_tEfNS_4arch4Sm90ELb0ELb1ELb0ELb1ELb1ELb1ELb1ELb1ELb0ELb1ELb0ELb0EEENS1_21CollectiveEpilogueFwdINS6_IJSA_NS7_ILi256EEESB_EEES9_SE_SG_Li256ELb1ELb1ELb0ELb0EEENS1_36VarlenDynamicPersistentTileSchedulerILi128ELi96ELi256ELi128ELb0ELb1ELb1ELb1ELb0ELb1EEEEEEEEEvNT_6ParamsE,@function
        .size           _ZN7cutlass13device_kernelIN5flash11enable_sm90INS1_16FlashAttnFwdSm90INS1_25CollectiveMainloopFwdSm90ILi2EN4cute5tupleIJNS5_1CILi1EEES8_S8_EEENS6_IJNS7_ILi128EEENS7_ILi96EEENS7_ILi64EEEEEELi256ENS_6half_tEfNS_4arch4Sm90ELb0ELb1ELb0ELb1ELb1ELb1ELb1ELb1ELb0ELb1ELb0ELb0EEENS1_21CollectiveEpilogueFwdINS6_IJSA_NS7_ILi256EEESB_EEES9_SE_SG_Li256ELb1ELb1ELb0ELb0EEENS1_36VarlenDynamicPersistentTileSchedulerILi128ELi96ELi256ELi128ELb0ELb1ELb1ELb1ELb0ELb1EEEEEEEEEvNT_6ParamsE,(.L_x_29 - _ZN7cutlass13device_kernelIN5flash11enable_sm90INS1_16FlashAttnFwdSm90INS1_25CollectiveMainloopFwdSm90ILi2EN4cute5tupleIJNS5_1CILi1EEES8_S8_EEENS6_IJNS7_ILi128EEENS7_ILi96EEENS7_ILi64EEEEEELi256ENS_6half_tEfNS_4arch4Sm90ELb0ELb1ELb0ELb1ELb1ELb1ELb1ELb1ELb0ELb1ELb0ELb0EEENS1_21CollectiveEpilogueFwdINS6_IJSA_NS7_ILi256EEESB_EEES9_SE_SG_Li256ELb1ELb1ELb0ELb0EEENS1_36VarlenDynamicPersistentTileSchedulerILi128ELi96ELi256ELi128ELb0ELb1ELb1ELb1ELb0ELb1EEEEEEEEEvNT_6ParamsE)
        .other          _ZN7cutlass13device_kernelIN5flash11enable_sm90INS1_16FlashAttnFwdSm90INS1_25CollectiveMainloopFwdSm90ILi2EN4cute5tupleIJNS5_1CILi1EEES8_S8_EEENS6_IJNS7_ILi128EEENS7_ILi96EEENS7_ILi64EEEEEELi256ENS_6half_tEfNS_4arch4Sm90ELb0ELb1ELb0ELb1ELb1ELb1ELb1ELb1ELb0ELb1ELb0ELb0EEENS1_21CollectiveEpilogueFwdINS6_IJSA_NS7_ILi256EEESB_EEES9_SE_SG_Li256ELb1ELb1ELb0ELb0EEENS1_36VarlenDynamicPersistentTileSchedulerILi128ELi96ELi256ELi128ELb0ELb1ELb1ELb1ELb0ELb1EEEEEEEEEvNT_6ParamsE,@"STO_CUDA_ENTRY STV_DEFAULT"
_ZN7cutlass13device_kernelIN5flash11enable_sm90INS1_16FlashAttnFwdSm90INS1_25CollectiveMainloopFwdSm90ILi2EN4cute5tupleIJNS5_1CILi1EEES8_S8_EEENS6_IJNS7_ILi128EEENS7_ILi96EEENS7_ILi64EEEEEELi256ENS_6half_tEfNS_4arch4Sm90ELb0ELb1ELb0ELb1ELb1ELb1ELb1ELb1ELb0ELb1ELb0ELb0EEENS1_21CollectiveEpilogueFwdINS6_IJSA_NS7_ILi256EEESB_EEES9_SE_SG_Li256ELb1ELb1ELb0ELb0EEENS1_36VarlenDynamicPersistentTileSchedulerILi128ELi96ELi256ELi128ELb0ELb1ELb1ELb1ELb0ELb1EEEEEEEEEvNT_6ParamsE:
[----:B------:R-:W-:Y:S01]  /*0000*/  LDC R1, c[0x0][0x37c] ;  /* 0x0000df00ff017b82 */ /* 0x000fe20000000800 */
[----:B------:R-:W-:Y:S05]  /*0010*/  EXIT ;  /* 0x000000000000794d */ /* 0x000fea0003800000 */
.L_x_11:
        /* <DEDUP_REMOVED lines=14> */
.L_x_29:


//--------------------- .text._ZN7cutlass13device_kernelIN5flash11enable_sm90INS1_16FlashAttnFwdSm90INS1_25CollectiveMainloopFwdSm90ILi2EN4cute5tupleIJNS5_1CILi1EEES8_S8_EEENS6_IJNS7_ILi128EEENS7_ILi96EEENS7_ILi64EEEEEELi256ENS_6half_tEfNS_4arch4Sm90ELb1ELb0ELb0ELb0ELb1ELb0ELb0ELb1ELb0ELb1ELb0ELb0EEENS1_21CollectiveEpilogueFwdINS6_IJSA_NS7_ILi256EEESB_EEES9_SE_SG_Li256ELb0ELb1ELb0ELb0EEENS1_30DynamicPersistentTileSchedulerILi256ELi128ELb0ELb1ELb1EEEEEEEEEvNT_6ParamsE --------------------------
	.section	.text._ZN7cutlass13device_kernelIN5flash11enable_sm90INS1_16FlashAttnFwdSm90INS1_25CollectiveMainloopFwdSm90ILi2EN4cute5tupleIJNS5_1CILi1EEES8_S8_EEENS6_IJNS7_ILi128EEENS7_ILi96EEENS7_ILi64EEEEEELi256ENS_6half_tEfNS_4arch4Sm90ELb1ELb0ELb0ELb0ELb1ELb0ELb0ELb1ELb0ELb1ELb0ELb0EEENS1_21CollectiveEpilogueFwdINS6_IJSA_NS7_ILi256EEESB_EEES9_SE_SG_Li256ELb0ELb1ELb0ELb0EEENS1_30DynamicPersistentTileSchedulerILi256ELi128ELb0ELb1ELb1EEEEEEEEEvNT_6ParamsE,"ax",@progbits
	.align	128
.text._ZN7cutlass13device_kernelIN5flash11enable_sm90INS1_16FlashAttnFwdSm90INS1_25CollectiveMainloopFwdSm90ILi2EN4cute5tupleIJNS5_1CILi1EEES8_S8_EEENS6_IJNS7_ILi128EEENS7_ILi96EEENS7_ILi64EEEEEELi256ENS_6half_tEfNS_4arch4Sm90ELb1ELb0ELb0ELb0ELb1ELb0ELb0ELb1ELb0ELb1ELb0ELb0EEENS1_21CollectiveEpilogueFwdINS6_IJSA_NS7_ILi256EEESB_EEES9_SE_SG_Li256ELb0ELb1ELb0ELb0EEENS1_30DynamicPersistentTileSchedulerILi256ELi128ELb0ELb1ELb1EEEEEEEEEvNT_6ParamsE:
        .type           _ZN7cutlass13device_kernelIN5flash11enable_sm90INS1_16FlashAttnFwdSm90INS1_25CollectiveMainloopFwdSm90ILi2EN4cute5tupleIJNS5_1CILi1EEES8_S8_EEENS6_IJNS7_ILi128EEENS7_ILi96EEENS7_ILi64EEEEEELi256ENS_6half_tEfNS_4arch4Sm90ELb1ELb0ELb0ELb0ELb1ELb0ELb0ELb1ELb0ELb1ELb0ELb0EEENS1_21CollectiveEpilogueFwdINS6_IJSA_NS7_ILi256EEESB_EEES9_SE_SG_Li256ELb0ELb1ELb0ELb0EEENS1_30DynamicPersistentTileSchedulerILi256ELi128ELb0ELb1ELb1EEEEEEEEEvNT_6ParamsE,@function
        .size           _ZN7cutlass13device_kernelIN5flash11enable_sm90INS1_16FlashAttnFwdSm90INS1_25CollectiveMainloopFwdSm90ILi2EN4cute5tupleIJNS5_1CILi1EEES8_S8_EEENS6_IJNS7_ILi128EEENS7_ILi96EEENS7_ILi64EEEEEELi256ENS_6half_tEfNS_4arch4Sm90ELb1ELb0ELb0ELb0ELb1ELb0ELb0ELb1ELb0ELb1ELb0ELb0EEENS1_21CollectiveEpilogueFwdINS6_IJSA_NS7_ILi256EEESB_EEES9_SE_SG_Li256ELb0ELb1ELb0ELb0EEENS1_30DynamicPersistentTileSchedulerILi256ELi128ELb0ELb1ELb1EEEEEEEEEvNT_6ParamsE,(.L_x_30 - _ZN7cutlass13device_kernelIN5flash11enable_sm90INS1_16FlashAttnFwdSm90INS1_25CollectiveMainloopFwdSm90ILi2EN4cute5tupleIJNS5_1CILi1EEES8_S8_EEENS6_IJNS7_ILi128EEENS7_ILi96EEENS7_ILi64EEEEEELi256ENS_6half_tEfNS_4arch4Sm90ELb1ELb0ELb0ELb0ELb1ELb0ELb0ELb1ELb0ELb1ELb0ELb0EEENS1_21CollectiveEpilogueFwdINS6_IJSA_NS7_ILi256EEESB_EEES9_SE_SG_Li256ELb0ELb1ELb0ELb0EEENS1_30DynamicPersistentTileSchedulerILi256ELi128ELb0ELb1ELb1EEEEEEEEEvNT_6ParamsE)
        .other          _ZN7cutlass13device_kernelIN5flash11enable_sm90INS1_16FlashAttnFwdSm90INS1_25CollectiveMainloopFwdSm90ILi2EN4cute5tupleIJNS5_1CILi1EEES8_S8_EEENS6_IJNS7_ILi128EEENS7_ILi96EEENS7_ILi64EEEEEELi256ENS_6half_tEfNS_4arch4Sm90ELb1ELb0ELb0ELb0ELb1ELb0ELb0ELb1ELb0ELb1ELb0ELb0EEENS1_21CollectiveEpilogueFwdINS6_IJSA_NS7_ILi256EEESB_EEES9_SE_SG_Li256ELb0ELb1ELb0ELb0EEENS1_30DynamicPersistentTileSchedulerILi256ELi128ELb0ELb1ELb1EEEEEEEEEvNT_6ParamsE,@"STO_CUDA_ENTRY STV_DEFAULT"
_ZN7cutlass13device_kernelIN5flash11enable_sm90INS1_16FlashAttnFwdSm90INS1_25CollectiveMainloopFwdSm90ILi2EN4cute5tupleIJNS5_1CILi1EEES8_S8_EEENS6_IJNS7_ILi128EEENS7_ILi96EEENS7_ILi64EEEEEELi256ENS_6half_tEfNS_4arch4Sm90ELb1ELb0ELb0ELb0ELb1ELb0ELb0ELb1ELb0ELb1ELb0ELb0EEENS1_21CollectiveEpilogueFwdINS6_IJSA_NS7_ILi256EEESB_EEES9_SE_SG_Li256ELb0ELb1ELb0ELb0EEENS1_30DynamicPersistentTileSchedulerILi256ELi128ELb0ELb1ELb1EEEEEEEEEvNT_6ParamsE:
[----:B------:R-:W-:Y:S01]  /*0000*/  LDC R1, c[0x0][0x37c] ;  /* 0x0000df00ff017b82 */ /* 0x000fe20000000800 */
[----:B------:R-:W-:Y:S05]  /*0010*/  EXIT ;  /* 0x000000000000794d */ /* 0x000fea0003800000 */
.L_x_12:
        /* <DEDUP_REMOVED lines=14> */
.L_x_30:


//--------------------- .text._ZN7cutlass13device_kernelIN5flash11enable_sm90INS1_16FlashAttnFwdSm90INS1_25CollectiveMainloopFwdSm90ILi2EN4cute5tupleIJNS5_1CILi1EEES8_S8_EEENS6_IJNS7_ILi128EEENS7_ILi96EEENS7_ILi64EEEEEELi256ENS_6half_tEfNS_4arch4Sm90ELb1ELb0ELb0ELb0ELb1ELb0ELb1ELb1ELb0ELb1ELb0ELb0EEENS1_21CollectiveEpilogueFwdINS6_IJSA_NS7_ILi256EEESB_EEES9_SE_SG_Li256ELb0ELb1ELb0ELb0EEENS1_30DynamicPersistentTileSchedulerILi256ELi128ELb0ELb1ELb1EEEEEEEEEvNT_6ParamsE --------------------------
	.section	.text._ZN7cutlass13device_kernelIN5flash11enable_sm90INS1_16FlashAttnFwdSm90INS1_25CollectiveMainloopFwdSm90ILi2EN4cute5tupleIJNS5_1CILi1EEES8_S8_EEENS6_IJNS7_ILi128EEENS7_ILi96EEENS7_ILi64EEEEEELi256ENS_6half_tEfNS_4arch4Sm90ELb1ELb0ELb0ELb0ELb1ELb0ELb1ELb1ELb0ELb1ELb0ELb0EEENS1_21CollectiveEpilogueFwdINS6_IJSA_NS7_ILi256EEESB_EEES9_SE_SG_Li256ELb0ELb1ELb0ELb0EEENS1_30DynamicPersistentTileSchedulerILi256ELi128ELb0ELb1ELb1EEEEEEEEEvNT_6ParamsE,"ax",@progbits
	.align	128
.text._ZN7cutlass13device_kernelIN5flash11enable_sm90INS1_16FlashAttnFwdSm90INS1_25CollectiveMainloopFwdSm90ILi2EN4cute5tupleIJNS5_1CILi1EEES8_S8_EEENS6_IJNS7_ILi128EEENS7_ILi96EEENS7_ILi64EEEEEELi256ENS_6half_tEfNS_4arch4Sm90ELb1ELb0ELb0ELb0ELb1ELb0ELb1ELb1ELb0ELb1ELb0ELb0EEENS1_21CollectiveEpilogueFwdINS6_IJSA_NS7_ILi256EEESB_EEES9_SE_SG_Li256ELb0ELb1ELb0ELb0EEENS1_30DynamicPersistentTileSchedulerILi256ELi128ELb0ELb1ELb1EEEEEEEEEvNT_6ParamsE:
        .type           _ZN7cutlass13device_kernelIN5flash11enable_sm90INS1_16FlashAttnFwdSm90INS1_25CollectiveMainloopFwdSm90ILi2EN4cute5tupleIJNS5_1CILi1EEES8_S8_EEENS6_IJNS7_ILi128EEENS7_ILi96EEENS7_ILi64EEEEEELi256ENS_6half_tEfNS_4arch4Sm90ELb1ELb0ELb0ELb0ELb1ELb0ELb1ELb1ELb0ELb1ELb0ELb0EEENS1_21CollectiveEpilogueFwdINS6_IJSA_NS7_ILi256EEESB_EEES9_SE_SG_Li256ELb0ELb1ELb0ELb0EEENS1_30DynamicPersistentTileSchedulerILi256ELi128ELb0ELb1ELb1EEEEEEEEEvNT_6ParamsE,@function
        .size           _ZN7cutlass13device_kernelIN5flash11enable_sm90INS1_16FlashAttnFwdSm90INS1_25CollectiveMainloopFwdSm90ILi2EN4cute5tupleIJNS5_1CILi1EEES8_S8_EEENS6_IJNS7_ILi128EEENS7_ILi96EEENS7_ILi64EEEEEELi256ENS_6half_tEfNS_4arch4Sm90ELb1ELb0ELb0ELb0ELb1ELb0ELb1ELb1ELb0ELb1ELb0ELb0EEENS1_21CollectiveEpilogueFwdINS6_IJSA_NS7_ILi256EEESB_EEES9_SE_SG_Li256ELb0ELb1ELb0ELb0EEENS1_30DynamicPersistentTileSchedulerILi256ELi128ELb0ELb1ELb1EEEEEEEEEvNT_6ParamsE,(.L_x_31 - _ZN7cutlass13device_kernelIN5flash11enable_sm90INS1_16FlashAttnFwdSm90INS1_25CollectiveMainloopFwdSm90ILi2EN4cute5tupleIJNS5_1CILi1EEES8_S8_EEENS6_IJNS7_ILi128EEENS7_ILi96EEENS7_ILi64EEEEEELi256ENS_6half_tEfNS_4arch4Sm90ELb1ELb0ELb0ELb0ELb1ELb0ELb1ELb1ELb0ELb1ELb0ELb0EEENS1_21CollectiveEpilogueFwdINS6_IJSA_NS7_ILi256EEESB_EEES9_SE_SG_Li256ELb0ELb1ELb0ELb0EEENS1_30DynamicPersistentTileSchedulerILi256ELi128ELb0ELb1ELb1EEEEEEEEEvNT_6ParamsE)
        .other          _ZN7cutlass13device_kernelIN5flash11enable_sm90INS1_16FlashAttnFwdSm90INS1_25CollectiveMainloopFwdSm90ILi2EN4cute5tupleIJNS5_1CILi1EEES8_S8_EEENS6_IJNS7_ILi128EEENS7_ILi96EEENS7_ILi64EEEEEELi256ENS_6half_tEfNS_4arch4Sm90ELb1ELb0ELb0ELb0ELb1ELb0ELb1ELb1ELb0ELb1ELb0ELb0EEENS1_21CollectiveEpilogueFwdINS6_IJSA_NS7_ILi256EEESB_EEES9_SE_SG_Li256ELb0ELb1ELb0ELb0EEENS1_30DynamicPersistentTileSchedulerILi256ELi128ELb0ELb1ELb1EEEEEEEEEvNT_6ParamsE,@"STO_CUDA_ENTRY STV_DEFAULT"
_ZN7cutlass13device_kernelIN5flash11enable_sm90INS1_16FlashAttnFwdSm90INS1_25CollectiveMainloopFwdSm90ILi2EN4cute5tupleIJNS5_1CILi1EEES8_S8_EEENS6_IJNS7_ILi128EEENS7_ILi96EEENS7_ILi64EEEEEELi256ENS_6half_tEfNS_4arch4Sm90ELb1ELb0ELb0ELb0ELb1ELb0ELb1ELb1ELb0ELb1ELb0ELb0EEENS1_21CollectiveEpilogueFwdINS6_IJSA_NS7_ILi256EEESB_EEES9_SE_SG_Li256ELb0ELb1ELb0ELb0EEENS1_30DynamicPersistentTileSchedulerILi256ELi128ELb0ELb1ELb1EEEEEEEEEvNT_6ParamsE:
[----:B------:R-:W-:Y:S01]  /*0000*/  LDC R1, c[0x0][0x37c] ;  /* 0x0000df00ff017b82 */ /* 0x000fe20000000800 */
[----:B------:R-:W-:Y:S05]  /*0010*/  EXIT ;  /* 0x000000000000794d */ /* 0x000fea0003800000 */
.L_x_13:
        /* <DEDUP_REMOVED lines=14> */
.L_x_31:


//--------------------- .text._ZN7cutlass13device_kernelIN5flash11enable_sm90INS1_16FlashAttnFwdSm90INS1_25CollectiveMainloopFwdSm90ILi2EN4cute5tupleIJNS5_1CILi1EEES8_S8_EEENS6_IJNS7_ILi128EEENS7_ILi96EEENS7_ILi64EEEEEELi256ENS_6half_tEfNS_4arch4Sm90ELb1ELb0ELb0ELb1ELb1ELb0ELb0ELb1ELb0ELb1ELb0ELb0EEENS1_21CollectiveEpilogueFwdINS6_IJSA_NS7_ILi256EEESB_EEES9_SE_SG_Li256ELb1ELb1ELb0ELb0EEENS1_36VarlenDynamicPersistentTileSchedulerILi128ELi96ELi256ELi128ELb0ELb1ELb1ELb1ELb1ELb1EEEEEEEEEvNT_6ParamsE --------------------------
	.section	.text._ZN7cutlass13device_kernelIN5flash11enable_sm90INS1_16FlashAttnFwdSm90INS1_25CollectiveMainloopFwdSm90ILi2EN4cute5tupleIJNS5_1CILi1EEES8_S8_EEENS6_IJNS7_ILi128EEENS7_ILi96EEENS7_ILi64EEEEEELi256ENS_6half_tEfNS_4arch4Sm90ELb1ELb0ELb0ELb1ELb1ELb0ELb0ELb1ELb0ELb1ELb0ELb0EEENS1_21CollectiveEpilogueFwdINS6_IJSA_NS7_ILi256EEESB_EEES9_SE_SG_Li256ELb1ELb1ELb0ELb0EEENS1_36VarlenDynamicPersistentTileSchedulerILi128ELi96ELi256ELi128ELb0ELb1ELb1ELb1ELb1ELb1EEEEEEEEEvNT_6ParamsE,"ax",@progbits
	.align	128
.text._ZN7cutlass13device_kernelIN5flash11enable_sm90INS1_16FlashAttnFwdSm90INS1_25CollectiveMainloopFwdSm90ILi2EN4cute5tupleIJNS5_1CILi1EEES8_S8_EEENS6_IJNS7_ILi128EEENS7_ILi96EEENS7_ILi64EEEEEELi256ENS_6half_tEfNS_4arch4Sm90ELb1ELb0ELb0ELb1ELb1ELb0ELb0ELb1ELb0ELb1ELb0ELb0EEENS1_21CollectiveEpilogueFwdINS6_IJSA_NS7_ILi256EEESB_EEES9_SE_SG_Li256ELb1ELb1ELb0ELb0EEENS1_36VarlenDynamicPersistentTileSchedulerILi128ELi96ELi256ELi128ELb0ELb1ELb1ELb1ELb1ELb1EEEEEEEEEvNT_6ParamsE:
        .type           _ZN7cutlass13device_kernelIN5flash11enable_sm90INS1_16FlashAttnFwdSm90INS1_25CollectiveMainloopFwdSm90ILi2EN4cute5tupleIJNS5_1CILi1EEES8_S8_EEENS6_IJNS7_ILi128EEENS7_ILi96EEENS7_ILi64EEEEEELi256ENS_6half_tEfNS_4arch4Sm90ELb1ELb0ELb0ELb1ELb1ELb0ELb0ELb1ELb0ELb1ELb0ELb0EEENS1_21CollectiveEpilogueFwdINS6_IJSA_NS7_ILi256EEESB_EEES9_SE_SG_Li256ELb1ELb1ELb0ELb0EEENS1_36VarlenDynamicPersistentTileSchedulerILi128ELi96ELi256ELi128ELb0ELb1ELb1ELb1ELb1ELb1EEEEEEEEEvNT_6ParamsE,@function
        .size           _ZN7cutlass13device_kernelIN5flash11enable_sm90INS1_16FlashAttnFwdSm90INS1_25CollectiveMainloopFwdSm90ILi2EN4cute5tupleIJNS5_1CILi1EEES8_S8_EEENS6_IJNS7_ILi128EEENS7_ILi96EEENS7_ILi64EEEEEELi256ENS_6half_tEfNS_4arch4Sm90ELb1ELb0ELb0ELb1ELb1ELb0ELb0ELb1ELb0ELb1ELb0ELb0EEENS1_21CollectiveEpilogueFwdINS6_IJSA_NS7_ILi256EEESB_EEES9_SE_SG_Li256ELb1ELb1ELb0ELb0EEENS1_36VarlenDynamicPersistentTileSchedulerILi128ELi96ELi256ELi128ELb0ELb1ELb1ELb1ELb1ELb1EEEEEEEEEvNT_6ParamsE,(.L_x_32 - _ZN7cutlass13device_kernelIN5flash11enable_sm90INS1_16FlashAttnFwdSm90INS1_25CollectiveMainloopFwdSm90ILi2EN4cute5tupleIJNS5_1CILi1EEES8_S8_EEENS6_IJNS7_ILi128EEENS7_ILi96EEENS7_ILi64EEEEEELi256ENS_6half_tEfNS_4arch4Sm90ELb1ELb0ELb0ELb1ELb1ELb0ELb0ELb1ELb0ELb1ELb0ELb0EEENS1_21CollectiveEpilogueFwdINS6_IJSA_NS7_ILi256EEESB_EEES9_SE_SG_Li256ELb1ELb1ELb0ELb0EEENS1_36VarlenDynamicPersistentTileSchedulerILi128ELi96ELi256ELi128ELb0ELb1ELb1ELb1ELb1ELb1EEEEEEEEEvNT_6ParamsE)
        .other          _ZN7cutlass13device_kernelIN5flash11enable_sm90INS1_16FlashAttnFwdSm90INS1_25CollectiveMainloopFwdSm90ILi2EN4cute5tupleIJNS5_1CILi1EEES8_S8_EEENS6_IJNS7_ILi128EEENS7_ILi96EEENS7_ILi64EEEEEELi256ENS_6half_tEfNS_4arch4Sm90ELb1ELb0ELb0ELb1ELb1ELb0ELb0ELb1ELb0ELb1ELb0ELb0EEENS1_21CollectiveEpilogueFwdINS6_IJSA_NS7_ILi256EEESB_EEES9_SE_SG_Li256ELb1ELb1ELb0ELb0EEENS1_36VarlenDynamicPersistentTileSchedulerILi128ELi96ELi256ELi128ELb0ELb1ELb1ELb1ELb1ELb1EEEEEEEEEvNT_6ParamsE,@"STO_CUDA_ENTRY STV_DEFAULT"
_ZN7cutlass13device_kernelIN5flash11enable_sm90INS1_16FlashAttnFwdSm90INS1_25CollectiveMainloopFwdSm90ILi2EN4cute5tupleIJNS5_1CILi1EEES8_S8_EEENS6_IJNS7_ILi128EEENS7_ILi96EEENS7_ILi64EEEEEELi256ENS_6half_tEfNS_4arch4Sm90ELb1ELb0ELb0ELb1ELb1ELb0ELb0ELb1ELb0ELb1ELb0ELb0EEENS1_21CollectiveEpilogueFwdINS6_IJSA_NS7_ILi256EEESB_EEES9_SE_SG_Li256ELb1ELb1ELb0ELb0EEENS1_36VarlenDynamicPersistentTileSchedulerILi128ELi96ELi256ELi128ELb0ELb1ELb1ELb1ELb1ELb1EEEEEEEEEvNT_6ParamsE:
[----:B------:R-:W-:Y:S01]  /*0000*/  LDC R1, c[0x0][0x37c] ;  /* 0x0000df00ff017b82 */ /* 0x000fe20000000800 */
[----:B------:R-:W-:Y:S05]  /*0010*/  EXIT ;  /* 0x000000000000794d */ /* 0x000fea0003800000 */
.L_x_14:
        /* <DEDUP_REMOVED lines=14> */
.L_x_32:


//--------------------- .text._ZN7cutlass13device_kernelIN5flash11enable_sm90INS1_16FlashAttnFwdSm90INS1_25CollectiveMainloopFwdSm90ILi2EN4cute5tupleIJNS5_1CILi1EEES8_S8_EEENS6_IJNS7_ILi128EEENS7_ILi96EEENS7_ILi64EEEEEELi256ENS_6half_tEfNS_4arch4Sm90ELb1ELb0ELb0ELb1ELb1ELb1ELb0ELb1ELb0ELb1ELb0ELb0EEENS1_21CollectiveEpilogueFwdINS6_IJSA_NS7_ILi256EEESB_EEES9_SE_SG_Li256ELb1ELb1ELb0ELb0EEENS1_36VarlenDynamicPersistentTileSchedulerILi128ELi96ELi256ELi128ELb0ELb1ELb1ELb1ELb1ELb1EEEEEEEEEvNT_6ParamsE --------------------------
	.section	.text._ZN7cutlass13device_kernelIN5flash11enable_sm90INS1_16FlashAttnFwdSm90INS1_25CollectiveMainloopFwdSm90ILi2EN4cute5tupleIJNS5_1CILi1EEES8_S8_EEENS6_IJNS7_ILi128EEENS7_ILi96EEENS7_ILi64EEEEEELi256ENS_6half_tEfNS_4arch4Sm90ELb1ELb0ELb0ELb1ELb1ELb1ELb0ELb1ELb0ELb1ELb0ELb0EEENS1_21CollectiveEpilogueFwdINS6_IJSA_NS7_ILi256EEESB_EEES9_SE_SG_Li256ELb1ELb1ELb0ELb0EEENS1_36VarlenDynamicPersistentTileSchedulerILi128ELi96ELi256ELi128ELb0ELb1ELb1ELb1ELb1ELb1EEEEEEEEEvNT_6ParamsE,"ax",@progbits
	.align	128
.text._ZN7cutlass13device_kernelIN5flash11enable_sm90INS1_16FlashAttnFwdSm90INS1_25CollectiveMainloopFwdSm90ILi2EN4cute5tupleIJNS5_1CILi1EEES8_S8_EEENS6_IJNS7_ILi128EEENS7_ILi96EEENS7_ILi64EEEEEELi256ENS_6half_tEfNS_4arch4Sm90ELb1ELb0ELb0ELb1ELb1ELb1ELb0ELb1ELb0ELb1ELb0ELb0EEENS1_21CollectiveEpilogueFwdINS6_IJSA_NS7_ILi256EEESB_EEES9_SE_SG_Li256ELb1ELb1ELb0ELb0EEENS1_36VarlenDynamicPersistentTileSchedulerILi128ELi96ELi256ELi128ELb0ELb1ELb1ELb1ELb1ELb1EEEEEEEEEvNT_6ParamsE:
        .type           _ZN7cutlass13device_kernelIN5flash11enable_sm90INS1_16FlashAttnFwdSm90INS1_25CollectiveMainloopFwdSm90ILi2EN4cute5tupleIJNS5_1CILi1EEES8_S8_EEENS6_IJNS7_ILi128EEENS7_ILi96EEENS7_ILi64EEEEEELi256ENS_6half_tEfNS_4arch4Sm90ELb1ELb0ELb0ELb1ELb1ELb1ELb0ELb1ELb0ELb1ELb0ELb0EEENS1_21CollectiveEpilogueFwdINS6_IJSA_NS7_ILi256EEESB_EEES9_SE_SG_Li256ELb1ELb1ELb0ELb0EEENS1_36VarlenDynamicPersistentTileSchedulerILi128ELi96ELi256ELi128ELb0ELb1ELb1ELb1ELb1ELb1EEEEEEEEEvNT_6ParamsE,@function
        .size           _ZN7cutlass13device_kernelIN5flash11enable_sm90INS1_16FlashAttnFwdSm90INS1_25CollectiveMainloopFwdSm90ILi2EN4cute5tupleIJNS5_1CILi1EEES8_S8_EEENS6_IJNS7_ILi128EEENS7_ILi96EEENS7_ILi64EEEEEELi256ENS_6half_tEfNS_4arch4Sm90ELb1ELb0ELb0ELb1ELb1ELb1ELb0ELb1ELb0ELb1ELb0ELb0EEENS1_21CollectiveEpilogueFwdINS6_IJSA_NS7_ILi256EEESB_EEES9_SE_SG_Li256ELb1ELb1ELb0ELb0EEENS1_36VarlenDynamicPersistentTileSchedulerILi128ELi96ELi256ELi128ELb0ELb1ELb1ELb1ELb1ELb1EEEEEEEEEvNT_6ParamsE,(.L_x_33 - _ZN7cutlass13device_kernelIN5flash11enable_sm90INS1_16FlashAttnFwdSm90INS1_25CollectiveMainloopFwdSm90ILi2EN4cute5tupleIJNS5_1CILi1EEES8_S8_EEENS6_IJNS7_ILi128EEENS7_ILi96EEENS7_ILi64EEEEEELi256ENS_6half_tEfNS_4arch4Sm90ELb1ELb0ELb0ELb1ELb1ELb1ELb0ELb1ELb0ELb1ELb0ELb0EEENS1_21CollectiveEpilogueFwdINS6_IJSA_NS7_ILi256EEESB_EEES9_SE_SG_Li256ELb1ELb1ELb0ELb0EEENS1_36VarlenDynamicPersistentTileSchedulerILi128ELi96ELi256ELi128ELb0ELb1ELb1ELb1ELb1ELb1EEEEEEEEEvNT_6ParamsE)
        .other          _ZN7cutlass13device_kernelIN5flash11enable_sm90INS1_16FlashAttnFwdSm90INS1_25CollectiveMainloopFwdSm90ILi2EN4cute5tupleIJNS5_1CILi1EEES8_S8_EEENS6_IJNS7_ILi128EEENS7_ILi96EEENS7_ILi64EEEEEELi256ENS_6half_tEfNS_4arch4Sm90ELb1ELb0ELb0ELb1ELb1ELb1ELb0ELb1ELb0ELb1ELb0ELb0EEENS1_21CollectiveEpilogueFwdINS6_IJSA_NS7_ILi256EEESB_EEES9_SE_SG_Li256ELb1ELb1ELb0ELb0EEENS1_36VarlenDynamicPersistentTileSchedulerILi128ELi96ELi256ELi128ELb0ELb1ELb1ELb1ELb1ELb1EEEEEEEEEvNT_6ParamsE,@"STO_CUDA_ENTRY STV_DEFAULT"
_ZN7cutlass13device_kernelIN5flash11enable_sm90INS1_16FlashAttnFwdSm90INS1_25CollectiveMainloopFwdSm90ILi2EN4cute5tupleIJNS5_1CILi1EEES8_S8_EEENS6_IJNS7_ILi128EEENS7_ILi96EEENS7_ILi64EEEEEELi256ENS_6half_tEfNS_4arch4Sm90ELb1ELb0ELb0ELb1ELb1ELb1ELb0ELb1ELb0ELb1ELb0ELb0EEENS1_21CollectiveEpilogueFwdINS6_IJSA_NS7_ILi256EEESB_EEES9_SE_SG_Li256ELb1ELb1ELb0ELb0EEENS1_36VarlenDynamicPersistentTileSchedulerILi128ELi96ELi256ELi128ELb0ELb1ELb1ELb1ELb1ELb1EEEEEEEEEvNT_6ParamsE:
[----:B------:R-:W-:Y:S01]  /*0000*/  LDC R1, c[0x0][0x37c] ;  /* 0x0000df00ff017b82 */ /* 0x000fe20000000800 */
[----:B------:R-:W-:Y:S05]  /*0010*/  EXIT ;  /* 0x000000000000794d */ /* 0x000fea0003800000 */
.L_x_15:
        /* <DEDUP_REMOVED lines=14> */
.L_x_33:


//--------------------- .text._ZN7cutlass13device_kernelIN5flash11enable_sm90INS1_16FlashAttnFwdSm90INS1_25CollectiveMainloopFwdSm90ILi2EN4cute5tupleIJNS5_1CILi1EEES8_S8_EEENS6_IJNS7_ILi128EEENS7_ILi96EEENS7_ILi64EEEEEELi256ENS_6half_tEfNS_4arch4Sm90ELb1ELb0ELb0ELb1ELb1ELb0ELb1ELb1ELb0ELb1ELb0ELb0EEENS1_21CollectiveEpilogueFwdINS6_IJSA_NS7_ILi256EEESB_EEES9_SE_SG_Li256ELb1ELb1ELb0ELb0EEENS1_36VarlenDynamicPersistentTileSchedulerILi128ELi96ELi256ELi128ELb0ELb1ELb1ELb1ELb1ELb1EEEEEEEEEvNT_6ParamsE --------------------------
	.section	.text._ZN7cutlass13device_kernelIN5flash11enable_sm90INS1_16FlashAttnFwdSm90INS1_25CollectiveMainloopFwdSm90ILi2EN4cute5tupleIJNS5_1CILi1EEES8_S8_EEENS6_IJNS7_ILi128EEENS7_ILi96EEENS7_ILi64EEEEEELi256ENS_6half_tEfNS_4arch4Sm90ELb1ELb0ELb0ELb1ELb1ELb0ELb1ELb1ELb0ELb1ELb0ELb0EEENS1_21CollectiveEpilogueFwdINS6_IJSA_NS7_ILi256EEESB_EEES9_SE_SG_Li256ELb1ELb1ELb0ELb0EEENS1_36VarlenDynamicPersistentTileSchedulerILi128ELi96ELi256ELi128ELb0ELb1ELb1ELb1ELb1ELb1EEEEEEEEEvNT_6ParamsE,"ax",@progbits
	.align	128
.text._ZN7cutlass13device_kernelIN5flash11enable_sm90INS1_16FlashAttnFwdSm90INS1_25CollectiveMainloopFwdSm90ILi2EN4cute5tupleIJNS5_1CILi1EEES8_S8_EEENS6_IJNS7_ILi128EEENS7_ILi96EEENS7_ILi64EEEEEELi256ENS_6half_tEfNS_4arch4Sm90ELb1ELb0ELb0ELb1ELb1ELb0ELb1ELb1ELb0ELb1ELb0ELb0EEENS1_21CollectiveEpilogueFwdINS6_IJSA_NS7_ILi256EEESB_EEES9_SE_SG_Li256ELb1ELb1ELb0ELb0EEENS1_36VarlenDynamicPersistentTileSchedulerILi128ELi96ELi256ELi128ELb0ELb1ELb1ELb1ELb1ELb1EEEEEEEEEvNT_6ParamsE:
        .type           _ZN7cutlass13device_kernelIN5flash11enable_sm90INS1_16FlashAttnFwdSm90INS1_25CollectiveMainloopFwdSm90ILi2EN4cute5tupleIJNS5_1CILi1EEES8_S8_EEENS6_IJNS7_ILi128EEENS7_ILi96EEENS7_ILi64EEEEEELi256ENS_6half_tEfNS_4arch4Sm90ELb1ELb0ELb0ELb1ELb1ELb0ELb1ELb1ELb0ELb1ELb0ELb0EEENS1_21CollectiveEpilogueFwdINS6_IJSA_NS7_ILi256EEESB_EEES9_SE_SG_Li256ELb1ELb1ELb0ELb0EEENS1_36VarlenDynamicPersistentTileSchedulerILi128ELi96ELi256ELi128ELb0ELb1ELb1ELb1ELb1ELb1EEEEEEEEEvNT_6ParamsE,@function
        .size           _ZN7cutlass13device_kernelIN5flash11enable_sm90INS1_16FlashAttnFwdSm90INS1_25CollectiveMainloopFwdSm90ILi2EN4cute5tupleIJNS5_1CILi1EEES8_S8_EEENS6_IJNS7_ILi128EEENS7_ILi96EEENS7_ILi64EEEEEELi256ENS_6half_tEfNS_4arch4Sm90ELb1ELb0ELb0ELb1ELb1ELb0ELb1ELb1ELb0ELb1ELb0ELb0EEENS1_21CollectiveEpilogueFwdINS6_IJSA_NS7_ILi256EEESB_EEES9_SE_SG_Li256ELb1ELb1ELb0ELb0EEENS1_36VarlenDynamicPersistentTileSchedulerILi128ELi96ELi256ELi128ELb0ELb1ELb1ELb1ELb1ELb1EEEEEEEEEvNT_6ParamsE,(.L_x_34 - _ZN7cutlass13device_kernelIN5flash11enable_sm90INS1_16FlashAttnFwdSm90INS1_25CollectiveMainloopFwdSm90ILi2EN4cute5tupleIJNS5_1CILi1EEES8_S8_EEENS6_IJNS7_ILi128EEENS7_ILi96EEENS7_ILi64EEEEEELi256ENS_6half_tEfNS_4arch4Sm90ELb1ELb0ELb0ELb1ELb1ELb0ELb1ELb1ELb0ELb1ELb0ELb0EEENS1_21CollectiveEpilogueFwdINS6_IJSA_NS7_ILi256EEESB_EEES9_SE_SG_Li256ELb1ELb1ELb0ELb0EEENS1_36VarlenDynamicPersistentTileSchedulerILi128ELi96ELi256ELi128ELb0ELb1ELb1ELb1ELb1ELb1EEEEEEEEEvNT_6ParamsE)
        .other          _ZN7cutlass13device_kernelIN5flash11enable_sm90INS1_16FlashAttnFwdSm90INS1_25CollectiveMainloopFwdSm90ILi2EN4cute5tupleIJNS5_1CILi1EEES8_S8_EEENS6_IJNS7_ILi128EEENS7_ILi96EEENS7_ILi64EEEEEELi256ENS_6half_tEfNS_4arch4Sm90ELb1ELb0ELb0ELb1ELb1ELb0ELb1ELb1ELb0ELb1ELb0ELb0EEENS1_21CollectiveEpilogueFwdINS6_IJSA_NS7_ILi256EEESB_EEES9_SE_SG_Li256ELb1ELb1ELb0ELb0EEENS1_36VarlenDynamicPersistentTileSchedulerILi128ELi96ELi256ELi128ELb0ELb1ELb1ELb1ELb1ELb1EEEEEEEEEvNT_6ParamsE,@"STO_CUDA_ENTRY STV_DEFAULT"
_ZN7cutlass13device_kernelIN5flash11enable_sm90INS1_16FlashAttnFwdSm90INS1_25CollectiveMainloopFwdSm90ILi2EN4cute5tupleIJNS5_1CILi1EEES8_S8_EEENS6_IJNS7_ILi128EEENS7_ILi96EEENS7_ILi64EEEEEELi256ENS_6half_tEfNS_4arch4Sm90ELb1ELb0ELb0ELb1ELb1ELb0ELb1ELb1ELb0ELb1ELb0ELb0EEENS1_21CollectiveEpilogueFwdINS6_IJSA_NS7_ILi256EEESB_EEES9_SE_SG_Li256ELb1ELb1ELb0ELb0EEENS1_36VarlenDynamicPersistentTileSchedulerILi128ELi96ELi256ELi128ELb0ELb1ELb1ELb1ELb1ELb1EEEEEEEEEvNT_6ParamsE:
[----:B------:R-:W-:Y:S01]  /*0000*/  LDC R1, c[0x0][0x37c] ;  /* 0x0000df00ff017b82 */ /* 0x000fe20000000800 */
[----:B------:R-:W-:Y:S05]  /*0010*/  EXIT ;  /* 0x000000000000794d */ /* 0x000fea0003800000 */
.L_x_16:
        /* <DEDUP_REMOVED lines=14> */
.L_x_34:


//--------------------- .text._ZN7cutlass13device_kernelIN5flash11enable_sm90INS1_16FlashAttnFwdSm90INS1_25CollectiveMainloopFwdSm90ILi2EN4cute5tupleIJNS5_1CILi1EEES8_S8_EEENS6_IJNS7_ILi128EEENS7_ILi96EEENS7_ILi64EEEEEELi256ENS_6half_tEfNS_4arch4Sm90ELb1ELb0ELb0ELb1ELb1ELb1ELb1ELb1ELb0ELb1ELb0ELb0EEENS1_21CollectiveEpilogueFwdINS6_IJSA_NS7_ILi256EEESB_EEES9_SE_SG_Li256ELb1ELb1ELb0ELb0EEENS1_36VarlenDynamicPersistentTileSchedulerILi128ELi96ELi256ELi128ELb0ELb1ELb1ELb1ELb1ELb1EEEEEEEEEvNT_6ParamsE --------------------------
	.section	.text._ZN7cutlass13device_kernelIN5flash11enable_sm90INS1_16FlashAttnFwdSm90INS1_25CollectiveMainloopFwdSm90ILi2EN4cute5tupleIJNS5_1CILi1EEES8_S8_EEENS6_IJNS7_ILi128EEENS7_ILi96EEENS7_ILi64EEEEEELi256ENS_6half_tEfNS_4arch4Sm90ELb1ELb0ELb0ELb1ELb1ELb1ELb1ELb1ELb0ELb1ELb0ELb0EEENS1_21CollectiveEpilogueFwdINS6_IJSA_NS7_ILi256EEESB_EEES9_SE_SG_Li256ELb1ELb1ELb0ELb0EEENS1_36VarlenDynamicPersistentTileSchedulerILi128ELi96ELi256ELi128ELb0ELb1ELb1ELb1ELb1ELb1EEEEEEEEEvNT_6ParamsE,"ax",@progbits
	.align	128
.text._ZN7cutlass13device_kernelIN5flash11enable_sm90INS1_16FlashAttnFwdSm90INS1_25CollectiveMainloopFwdSm90ILi2EN4cute5tupleIJNS5_1CILi1EEES8_S8_EEENS6_IJNS7_ILi128EEENS7_ILi96EEENS7_ILi64EEEEEELi256ENS_6half_tEfNS_4arch4Sm90ELb1ELb0ELb0ELb1ELb1ELb1ELb1ELb1ELb0ELb1ELb0ELb0EEENS1_21CollectiveEpilogueFwdINS6_IJSA_NS7_ILi256EEESB_EEES9_SE_SG_Li256ELb1ELb1ELb0ELb0EEENS1_36VarlenDynamicPersistentTileSchedulerILi128ELi96ELi256ELi128ELb0ELb1ELb1ELb1ELb1ELb1EEEEEEEEEvNT_6ParamsE:
        .type           _ZN7cutlass13device_kernelIN5flash11enable_sm90INS1_16FlashAttnFwdSm90INS1_25CollectiveMainloopFwdSm90ILi2EN4cute5tupleIJNS5_1CILi1EEES8_S8_EEENS6_IJNS7_ILi128EEENS7_ILi96EEENS7_ILi64EEEEEELi256ENS_6half_tEfNS_4arch4Sm90ELb1ELb0ELb0ELb1ELb1ELb1ELb1ELb1ELb0ELb1ELb0ELb0EEENS1_21CollectiveEpilogueFwdINS6_IJSA_NS7_ILi256EEESB_EEES9_SE_SG_Li256ELb1ELb1ELb0ELb0EEENS1_36VarlenDynamicPersistentTileSchedulerILi128ELi96ELi256ELi128ELb0ELb1ELb1ELb1ELb1ELb1EEEEEEEEEvNT_6ParamsE,@function
        .size           _ZN7cutlass13device_kernelIN5flash11enable_sm90INS1_16FlashAttnFwdSm90INS1_25CollectiveMainloopFwdSm90ILi2EN4cute5tupleIJNS5_1CILi1EEES8_S8_EEENS6_IJNS7_ILi128EEENS7_ILi96EEENS7_ILi64EEEEEELi256ENS_6half_tEfNS_4arch4Sm90ELb1ELb0ELb0ELb1ELb1ELb1ELb1ELb1ELb0ELb1ELb0ELb0EEENS1_21CollectiveEpilogueFwdINS6_IJSA_NS7_ILi256EEESB_EEES9_SE_SG_Li256ELb1ELb1ELb0ELb0EEENS1_36VarlenDynamicPersistentTileSchedulerILi128ELi96ELi256ELi128ELb0ELb1ELb1ELb1ELb1ELb1EEEEEEEEEvNT_6ParamsE,(.L_x_35 - _ZN7cutlass13device_kernelIN5flash11enable_sm90INS1_16FlashAttnFwdSm90INS1_25CollectiveMainloopFwdSm90ILi2EN4cute5tupleIJNS5_1CILi1EEES8_S8_EEENS6_IJNS7_ILi128EEENS7_ILi96EEENS7_ILi64EEEEEELi256ENS_6half_tEfNS_4arch4Sm90ELb1ELb0ELb0ELb1ELb1ELb1ELb1ELb1ELb0ELb1ELb0ELb0EEENS1_21CollectiveEpilogueFwdINS6_IJSA_NS7_ILi256EEESB_EEES9_SE_SG_Li256ELb1ELb1ELb0ELb0EEENS1_36VarlenDynamicPersistentTileSchedulerILi128ELi96ELi256ELi128ELb0ELb1ELb1ELb1ELb1ELb1EEEEEEEEEvNT_6ParamsE)
        .other          _ZN7cutlass13device_kernelIN5flash11enable_sm90INS1_16FlashAttnFwdSm90INS1_25CollectiveMainloopFwdSm90ILi2EN4cute5tupleIJNS5_1CILi1EEES8_S8_EEENS6_IJNS7_ILi128EEENS7_ILi96EEENS7_ILi64EEEEEELi256ENS_6half_tEfNS_4arch4Sm90ELb1ELb0ELb0ELb1ELb1ELb1ELb1ELb1ELb0ELb1ELb0ELb0EEENS1_21CollectiveEpilogueFwdINS6_IJSA_NS7_ILi256EEESB_EEES9_SE_SG_Li256ELb1ELb1ELb0ELb0EEENS1_36VarlenDynamicPersistentTileSchedulerILi128ELi96ELi256ELi128ELb0ELb1ELb1ELb1ELb1ELb1EEEEEEEEEvNT_6ParamsE,@"STO_CUDA_ENTRY STV_DEFAULT"
_ZN7cutlass13device_kernelIN5flash11enable_sm90INS1_16FlashAttnFwdSm90INS1_25CollectiveMainloopFwdSm90ILi2EN4cute5tupleIJNS5_1CILi1EEES8_S8_EEENS6_IJNS7_ILi128EEENS7_ILi96EEENS7_ILi64EEEEEELi256ENS_6half_tEfNS_4arch4Sm90ELb1ELb0ELb0ELb1ELb1ELb1ELb1ELb1ELb0ELb1ELb0ELb0EEENS1_21CollectiveEpilogueFwdINS6_IJSA_NS7_ILi256EEESB_EEES9_SE_SG_Li256ELb1ELb1ELb0ELb0EEENS1_36VarlenDynamicPersistentTileSchedulerILi128ELi96ELi256ELi128ELb0ELb1ELb1ELb1ELb1ELb1EEEEEEEEEvNT_6ParamsE:
[----:B------:R-:W-:Y:S01]  /*0000*/  LDC R1, c[0x0][0x37c] ;  /* 0x0000df00ff017b82 */ /* 0x000fe20000000800 */
[----:B------:R-:W-:Y:S05]  /*0010*/  EXIT ;  /* 0x000000000000794d */ /* 0x000fea0003800000 */
.L_x_17:
        /* <DEDUP_REMOVED lines=14> */
.L_x_35:


//--------------------- .nv.shared.reserved.0     --------------------------
	.section	.nv.shared.reserved.0,"aw",@nobits
	.weak		__nv_reservedSMEM_offset_0_alias
	.size		__nv_reservedSMEM_offset_0_alias, 0, 64
	.other		__nv_reservedSMEM_offset_0_alias,@"STO_CUDA_RESERVED_SHARED STV_DEFAULT"
__nv_reservedSMEM_offset_0_alias:
	.zero		0
	.zero		64


//--------------------- .nv.global                --------------------------
	.section	.nv.global,"aw",@nobits
.nv.global:
	.type		_ZN75_INTERNAL_f9ca7171_39_flash_fwd_hdim64_256_fp16_paged_sm90_cu_21e1f8cb_32194cute1_E,@object
	.size		_ZN75_INTERNAL_f9ca7171_39_flash_fwd_hdim64_256_fp16_paged_sm90_cu_21e1f8cb_32194cute1_E,(_ZN75_INTERNAL_f9ca7171_39_flash_fwd_hdim64_256_fp16_paged_sm90_cu_21e1f8cb_32194cuda3std3__45__cpo6cbeginE - _ZN75_INTERNAL_f9ca7171_39_flash_fwd_hdim64_256_fp16_paged_sm90_cu_21e1f8cb_32194cute1_E)
_ZN75_INTERNAL_f9ca7171_39_flash_fwd_hdim64_256_fp16_paged_sm90_cu_21e1f8cb_32194cute1_E:
	.zero		1
	.type		_ZN75_INTERNAL_f9ca7171_39_flash_fwd_hdim64_256_fp16_paged_sm90_cu_21e1f8cb_32194cuda3std3__45__cpo6cbeginE,@object
	.size		_ZN75_INTERNAL_f9ca7171_39_flash_fwd_hdim64_256_fp16_paged_sm90_cu_21e1f8cb_32194cuda3std3__45__cpo6cbeginE,(_ZN75_INTERNAL_f9ca7171_39_flash_fwd_hdim64_256_fp16_paged_sm90_cu_21e1f8cb_32194cuda3std3__48in_placeE - _ZN75_INTERNAL_f9ca7171_39_flash_fwd_hdim64_256_fp16_paged_sm90_cu_21e1f8cb_32194cuda3std3__45__cpo6cbeginE)
_ZN75_INTERNAL_f9ca7171_39_flash_fwd_hdim64_256_fp16_paged_sm90_cu_21e1f8cb_32194cuda3std3__45__cpo6cbeginE:
	.zero		1
	.type		_ZN75_INTERNAL_f9ca7171_39_flash_fwd_hdim64_256_fp16_paged_sm90_cu_21e1f8cb_32194cuda3std3__48in_placeE,@object
	.size		_ZN75_INTERNAL_f9ca7171_39_flash_fwd_hdim64_256_fp16_paged_sm90_cu_21e1f8cb_32194cuda3std3__48in_placeE,(_ZN75_INTERNAL_f9ca7171_39_flash_fwd_hdim64_256_fp16_paged_sm90_cu_21e1f8cb_32194cuda3std6ranges3__45__cpo9iter_moveE - _ZN75_INTERNAL_f9ca7171_39_flash_fwd_hdim64_256_fp16_paged_sm90_cu_21e1f8cb_32194cuda3std3__48in_placeE)
_ZN75_INTERNAL_f9ca7171_39_flash_fwd_hdim64_256_fp16_paged_sm90_cu_21e1f8cb_32194cuda3std3__48in_placeE:
	.zero		1
	.type		_ZN75_INTERNAL_f9ca7171_39_flash_fwd_hdim64_256_fp16_paged_sm90_cu_21e1f8cb_32194cuda3std6ranges3__45__cpo9iter_moveE,@object
	.size		_ZN75_INTERNAL_f9ca7171_39_flash_fwd_hdim64_256_fp16_paged_sm90_cu_21e1f8cb_32194cuda3std6ranges3__45__cpo9iter_moveE,(_ZN75_INTERNAL_f9ca7171_39_flash_fwd_hdim64_256_fp16_paged_sm90_cu_21e1f8cb_32194cuda3std3__45__cpo5beginE - _ZN75_INTERNAL_f9ca7171_39_flash_fwd_hdim64_256_fp16_paged_sm90_cu_21e1f8cb_32194cuda3std6ranges3__45__cpo9iter_moveE)
_ZN75_INTERNAL_f9ca7171_39_flash_fwd_hdim64_256_fp16_paged_sm90_cu_21e1f8cb_32194cuda3std6ranges3__45__cpo9iter_moveE:
	.zero		1
	.type		_ZN75_INTERNAL_f9ca7171_39_flash_fwd_hdim64_256_fp16_paged_sm90_cu_21e1f8cb_32194cuda3std3__45__cpo5beginE,@object
	.size		_ZN75_INTERNAL_f9ca7171_39_flash_fwd_hdim64_256_fp16_paged_sm90_cu_21e1f8cb_32194cuda3std3__45__cpo5beginE,(_ZN75_INTERNAL_f9ca7171_39_flash_fwd_hdim64_256_fp16_paged_sm90_cu_21e1f8cb_32194cuda3std3__477_GLOBAL__N__f9ca7171_39_flash_fwd_hdim64_256_fp16_paged_sm90_cu_21e1f8cb_32196ignoreE - _ZN75_INTERNAL_f9ca7171_39_flash_fwd_hdim64_256_fp16_paged_sm90_cu_21e1f8cb_32194cuda3std3__45__cpo5beginE)
_ZN75_INTERNAL_f9ca7171_39_flash_fwd_hdim64_256_fp16_paged_sm90_cu_21e1f8cb_32194cuda3std3__45__cpo5beginE:
	.zero		1
	.type		_ZN75_INTERNAL_f9ca7171_39_flash_fwd_hdim64_256_fp16_paged_sm90_cu_21e1f8cb_32194cuda3std3__477_GLOBAL__N__f9ca7171_39_flash_fwd_hdim64_256_fp16_paged_sm90_cu_21e1f8cb_32196ignoreE,@object
	.size		_ZN75_INTERNAL_f9ca7171_39_flash_fwd_hdim64_256_fp16_paged_sm90_cu_21e1f8cb_32194cuda3std3__477_GLOBAL__N__f9ca7171_39_flash_fwd_hdim64_256_fp16_paged_sm90_cu_21e1f8cb_32196ignoreE,(_ZN75_INTERNAL_f9ca7171_39_flash_fwd_hdim64_256_fp16_paged_sm90_cu_21e1f8cb_32194cute7productE - _ZN75_INTERNAL_f9ca7171_39_flash_fwd_hdim64_256_fp16_paged_sm90_cu_21e1f8cb_32194cuda3std3__477_GLOBAL__N__f9ca7171_39_flash_fwd_hdim64_256_fp16_paged_sm90_cu_21e1f8cb_32196ignoreE)
_ZN75_INTERNAL_f9ca7171_39_flash_fwd_hdim64_256_fp16_paged_sm90_cu_21e1f8cb_32194cuda3std3__477_GLOBAL__N__f9ca7171_39_flash_fwd_hdim64_256_fp16_paged_sm90_cu_21e1f8cb_32196ignoreE:
	.zero		1
	.type		_ZN75_INTERNAL_f9ca7171_39_flash_fwd_hdim64_256_fp16_paged_sm90_cu_21e1f8cb_32194cute7productE,@object
	.size		_ZN75_INTERNAL_f9ca7171_39_flash_fwd_hdim64_256_fp16_paged_sm90_cu_21e1f8cb_32194cute7productE,(_ZN75_INTERNAL_f9ca7171_39_flash_fwd_hdim64_256_fp16_paged_sm90_cu_21e1f8cb_32194cuda3std3__45__cpo3endE - _ZN75_INTERNAL_f9ca7171_39_flash_fwd_hdim64_256_fp16_paged_sm90_cu_21e1f8cb_32194cute7productE)
_ZN75_INTERNAL_f9ca7171_39_flash_fwd_hdim64_256_fp16_paged_sm90_cu_21e1f8cb_32194cute7productE:
	.zero		1
	.type		_ZN75_INTERNAL_f9ca7171_39_flash_fwd_hdim64_256_fp16_paged_sm90_cu_21e1f8cb_32194cuda3std3__45__cpo3endE,@object
	.size		_ZN75_INTERNAL_f9ca7171_39_flash_fwd_hdim64_256_fp16_paged_sm90_cu_21e1f8cb_32194cuda3std3__45__cpo3endE,(_ZN75_INTERNAL_f9ca7171_39_flash_fwd_hdim64_256_fp16_paged_sm90_cu_21e1f8cb_32194cuda3std3__419piecewise_constructE - _ZN75_INTERNAL_f9ca7171_39_flash_fwd_hdim64_256_fp16_paged_sm90_cu_21e1f8cb_32194cuda3std3__45__cpo3endE)
_ZN75_INTERNAL_f9ca7171_39_flash_fwd_hdim64_256_fp16_paged_sm90_cu_21e1f8cb_32194cuda3std3__45__cpo3endE:
	.zero		1
	.type		_ZN75_INTERNAL_f9ca7171_39_flash_fwd_hdim64_256_fp16_paged_sm90_cu_21e1f8cb_32194cuda3std3__419piecewise_constructE,@object
	.size		_ZN75_INTERNAL_f9ca7171_39_flash_fwd_hdim64_256_fp16_paged_sm90_cu_21e1f8cb_32194cuda3std3__419piecewise_constructE,(_ZN75_INTERNAL_f9ca7171_39_flash_fwd_hdim64_256_fp16_paged_sm90_cu_21e1f8cb_32194cuda3std3__45__cpo4cendE - _ZN75_INTERNAL_f9ca7171_39_flash_fwd_hdim64_256_fp16_paged_sm90_cu_21e1f8cb_32194cuda3std3__419piecewise_constructE)
_ZN75_INTERNAL_f9ca7171_39_flash_fwd_hdim64_256_fp16_paged_sm90_cu_21e1f8cb_32194cuda3std3__419piecewise_constructE:
	.zero		1
	.type		_ZN75_INTERNAL_f9ca7171_39_flash_fwd_hdim64_256_fp16_paged_sm90_cu_21e1f8cb_32194cuda3std3__45__cpo4cendE,@object
	.size		_ZN75_INTERNAL_f9ca7171_39_flash_fwd_hdim64_256_fp16_paged_sm90_cu_21e1f8cb_32194cuda3std3__45__cpo4cendE,(_ZN75_INTERNAL_f9ca7171_39_flash_fwd_hdim64_256_fp16_paged_sm90_cu_21e1f8cb_32194cuda3std6ranges3__45__cpo4swapE - _ZN75_INTERNAL_f9ca7171_39_flash_fwd_hdim64_256_fp16_paged_sm90_cu_21e1f8cb_32194cuda3std3__45__cpo4cendE)
_ZN75_INTERNAL_f9ca7171_39_flash_fwd_hdim64_256_fp16_paged_sm90_cu_21e1f8cb_32194cuda3std3__45__cpo4cendE:
	.zero		1
	.type		_ZN75_INTERNAL_f9ca7171_39_flash_fwd_hdim64_256_fp16_paged_sm90_cu_21e1f8cb_32194cuda3std6ranges3__45__cpo4swapE,@object
	.size		_ZN75_INTERNAL_f9ca7171_39_flash_fwd_hdim64_256_fp16_paged_sm90_cu_21e1f8cb_32194cuda3std6ranges3__45__cpo4swapE,(.L_7 - _ZN75_INTERNAL_f9ca7171_39_flash_fwd_hdim64_256_fp16_paged_sm90_cu_21e1f8cb_32194cuda3std6ranges3__45__cpo4swapE)
_ZN75_INTERNAL_f9ca7171_39_flash_fwd_hdim64_256_fp16_paged_sm90_cu_21e1f8cb_32194cuda3std6ranges3__45__cpo4swapE:
	.zero		1
.L_7:


//--------------------- .nv.constant0._ZN7cutlass13device_kernelIN5flash11enable_sm90INS1_16FlashAttnFwdSm90INS1_25CollectiveMainloopFwdSm90ILi2EN4cute5tupleIJNS5_1CILi1EEES8_S8_EEENS6_IJNS7_ILi128EEENS7_ILi96EEENS7_ILi64EEEEEELi256ENS_6half_tEfNS_4arch4Sm90ELb0ELb0ELb0ELb0ELb1ELb0ELb0ELb1ELb0ELb1ELb0ELb0EEENS1_21CollectiveEpilogueFwdINS6_IJSA_NS7_ILi256EEESB_EEES9_SE_SG_Li256ELb0ELb1ELb0ELb0EEENS1_29StaticPersistentTileSchedulerILb0EEEEEEEEEvNT_6ParamsE --------------------------
	.section	.nv.constant0._ZN7cutlass13device_kernelIN5flash11enable_sm90INS1_16FlashAttnFwdSm90INS1_25CollectiveMainloopFwdSm90ILi2EN4cute5tupleIJNS5_1CILi1EEES8_S8_EEENS6_IJNS7_ILi128EEENS7_ILi96EEENS7_ILi64EEEEEELi256ENS_6half_tEfNS_4arch4Sm90ELb0ELb0ELb0ELb0ELb1ELb0ELb0ELb1ELb0ELb1ELb0ELb0EEENS1_21CollectiveEpilogueFwdINS6_IJSA_NS7_ILi256EEESB_EEES9_SE_SG_Li256ELb0ELb1ELb0ELb0EEENS1_29StaticPersistentTileSchedulerILb0EEEEEEEEEvNT_6ParamsE,"a",@progbits
	.sectionflags	@""
	.align	4
.nv.constant0._ZN7cutlass13device_kernelIN5flash11enable_sm90INS1_16FlashAttnFwdSm90INS1_25CollectiveMainloopFwdSm90ILi2EN4cute5tupleIJNS5_1CILi1EEES8_S8_EEENS6_IJNS7_ILi128EEENS7_ILi96EEENS7_ILi64EEEEEELi256ENS_6half_tEfNS_4arch4Sm90ELb0ELb0ELb0ELb0ELb1ELb0ELb0ELb1ELb0ELb1ELb0ELb0EEENS1_21CollectiveEpilogueFwdINS6_IJSA_NS7_ILi256EEESB_EEES9_SE_SG_Li256ELb0ELb1ELb0ELb0EEENS1_29StaticPersistentTileSchedulerILb0EEEEEEEEEvNT_6ParamsE:
	.zero		3456


//--------------------- .nv.constant0._ZN7cutlass13device_kernelIN5flash11enable_sm90INS1_16FlashAttnFwdSm90INS1_25CollectiveMainloopFwdSm90ILi2EN4cute5tupleIJNS5_1CILi1EEES8_S8_EEENS6_IJNS7_ILi128EEENS7_ILi96EEENS7_ILi64EEEEEELi256ENS_6half_tEfNS_4arch4Sm90ELb0ELb0ELb0ELb0ELb1ELb0ELb1ELb1ELb0ELb1ELb0ELb0EEENS1_21CollectiveEpilogueFwdINS6_IJSA_NS7_ILi256EEESB_EEES9_SE_SG_Li256ELb0ELb1ELb0ELb0EEENS1_29StaticPersistentTileSchedulerILb0EEEEEEEEEvNT_6ParamsE --------------------------
	.section	.nv.constant0._ZN7cutlass13device_kernelIN5flash11enable_sm90INS1_16FlashAttnFwdSm90INS1_25CollectiveMainloopFwdSm90ILi2EN4cute5tupleIJNS5_1CILi1EEES8_S8_EEENS6_IJNS7_ILi128EEENS7_ILi96EEENS7_ILi64EEEEEELi256ENS_6half_tEfNS_4arch4Sm90ELb0ELb0ELb0ELb0ELb1ELb0ELb1ELb1ELb0ELb1ELb0ELb0EEENS1_21CollectiveEpilogueFwdINS6_IJSA_NS7_ILi256EEESB_EEES9_SE_SG_Li256ELb0ELb1ELb0ELb0EEENS1_29StaticPersistentTileSchedulerILb0EEEEEEEEEvNT_6ParamsE,"a",@progbits
	.sectionflags	@""
	.align	4
.nv.constant0._ZN7cutlass13device_kernelIN5flash11enable_sm90INS1_16FlashAttnFwdSm90INS1_25CollectiveMainloopFwdSm90ILi2EN4cute5tupleIJNS5_1CILi1EEES8_S8_EEENS6_IJNS7_ILi128EEENS7_ILi96EEENS7_ILi64EEEEEELi256ENS_6half_tEfNS_4arch4Sm90ELb0ELb0ELb0ELb0ELb1ELb0ELb1ELb1ELb0ELb1ELb0ELb0EEENS1_21CollectiveEpilogueFwdINS6_IJSA_NS7_ILi256EEESB_EEES9_SE_SG_Li256ELb0ELb1ELb0ELb0EEENS1_29StaticPersistentTileSchedulerILb0EEEEEEEEEvNT_6ParamsE:
	.zero		3712


//--------------------- .nv.constant0._ZN7cutlass13device_kernelIN5flash11enable_sm90INS1_16FlashAttnFwdSm90INS1_25CollectiveMainloopFwdSm90ILi2EN4cute5tupleIJNS5_1CILi1EEES8_S8_EEENS6_IJNS7_ILi128EEENS7_ILi96EEENS7_ILi64EEEEEELi256ENS_6half_tEfNS_4arch4Sm90ELb0ELb0ELb0ELb1ELb1ELb0ELb0ELb1ELb0ELb1ELb0ELb0EEENS1_21CollectiveEpilogueFwdINS6_IJSA_NS7_ILi256EEESB_EEES9_SE_SG_Li256ELb1ELb1ELb0ELb0EEENS1_36VarlenDynamicPersistentTileSchedulerILi128ELi96ELi256ELi128ELb0ELb1ELb1ELb0ELb1ELb1EEEEEEEEEvNT_6ParamsE --------------------------
	.section	.nv.constant0._ZN7cutlass13device_kernelIN5flash11enable_sm90INS1_16FlashAttnFwdSm90INS1_25CollectiveMainloopFwdSm90ILi2EN4cute5tupleIJNS5_1CILi1EEES8_S8_EEENS6_IJNS7_ILi128EEENS7_ILi96EEENS7_ILi64EEEEEELi256ENS_6half_tEfNS_4arch4Sm90ELb0ELb0ELb0ELb1ELb1ELb0ELb0ELb1ELb0ELb1ELb0ELb0EEENS1_21CollectiveEpilogueFwdINS6_IJSA_NS7_ILi256EEESB_EEES9_SE_SG_Li256ELb1ELb1ELb0ELb0EEENS1_36VarlenDynamicPersistentTileSchedulerILi128ELi96ELi256ELi128ELb0ELb1ELb1ELb0ELb1ELb1EEEEEEEEEvNT_6ParamsE,"a",@progbits
	.sectionflags	@""
	.align	4
.nv.constant0._ZN7cutlass13device_kernelIN5flash11enable_sm90INS1_16FlashAttnFwdSm90INS1_25CollectiveMainloopFwdSm90ILi2EN4cute5tupleIJNS5_1CILi1EEES8_S8_EEENS6_IJNS7_ILi128EEENS7_ILi96EEENS7_ILi64EEEEEELi256ENS_6half_tEfNS_4arch4Sm90ELb0ELb0ELb0ELb1ELb1ELb0ELb0ELb1ELb0ELb1ELb0ELb0EEENS1_21CollectiveEpilogueFwdINS6_IJSA_NS7_ILi256EEESB_EEES9_SE_SG_Li256ELb1ELb1ELb0ELb0EEENS1_36VarlenDynamicPersistentTileSchedulerILi128ELi96ELi256ELi128ELb0ELb1ELb1ELb0ELb1ELb1EEEEEEEEEvNT_6ParamsE:
	.zero		3584


//--------------------- .nv.constant0._ZN7cutlass13device_kernelIN5flash11enable_sm90INS1_16FlashAttnFwdSm90INS1_25CollectiveMainloopFwdSm90ILi2EN4cute5tupleIJNS5_1CILi1EEES8_S8_EEENS6_IJNS7_ILi128EEENS7_ILi96EEENS7_ILi64EEEEEELi256ENS_6half_tEfNS_4arch4Sm90ELb0ELb0ELb0ELb1ELb1ELb1ELb0ELb1ELb0ELb1ELb0ELb0EEENS1_21CollectiveEpilogueFwdINS6_IJSA_NS7_ILi256EEESB_EEES9_SE_SG_Li256ELb1ELb1ELb0ELb0EEENS1_36VarlenDynamicPersistentTileSchedulerILi128ELi96ELi256ELi128ELb0ELb1ELb1ELb0ELb1ELb1EEEEEEEEEvNT_6ParamsE --------------------------
	.section	.nv.constant0._ZN7cutlass13device_kernelIN5flash11enable_sm90INS1_16FlashAttnFwdSm90INS1_25CollectiveMainloopFwdSm90ILi2EN4cute5tupleIJNS5_1CILi1EEES8_S8_EEENS6_IJNS7_ILi128EEENS7_ILi96EEENS7_ILi64EEEEEELi256ENS_6half_tEfNS_4arch4Sm90ELb0ELb0ELb0ELb1ELb1ELb1ELb0ELb1ELb0ELb1ELb0ELb0EEENS1_21CollectiveEpilogueFwdINS6_IJSA_NS7_ILi256EEESB_EEES9_SE_SG_Li256ELb1ELb1ELb0ELb0EEENS1_36VarlenDynamicPersistentTileSchedulerILi128ELi96ELi256ELi128ELb0ELb1ELb1ELb0ELb1ELb1EEEEEEEEEvNT_6ParamsE,"a",@progbits
	.sectionflags	@""
	.align	4
.nv.constant0._ZN7cutlass13device_kernelIN5flash11enable_sm90INS1_16FlashAttnFwdSm90INS1_25CollectiveMainloopFwdSm90ILi2EN4cute5tupleIJNS5_1CILi1EEES8_S8_EEENS6_IJNS7_ILi128EEENS7_ILi96EEENS7_ILi64EEEEEELi256ENS_6half_tEfNS_4arch4Sm90ELb0ELb0ELb0ELb1ELb1ELb1ELb0ELb1ELb0ELb1ELb0ELb0EEENS1_21CollectiveEpilogueFwdINS6_IJSA_NS7_ILi256EEESB_EEES9_SE_SG_Li256ELb1ELb1ELb0ELb0EEENS1_36VarlenDynamicPersistentTileSchedulerILi128ELi96ELi256ELi128ELb0ELb1ELb1ELb0ELb1ELb1EEEEEEEEEvNT_6ParamsE:
	.zero		3584


//--------------------- .nv.constant0._ZN7cutlass13device_kernelIN5flash11enable_sm90INS1_16FlashAttnFwdSm90INS1_25CollectiveMainloopFwdSm90ILi2EN4cute5tupleIJNS5_1CILi1EEES8_S8_EEENS6_IJNS7_ILi128EEENS7_ILi96EEENS7_ILi64EEEEEELi256ENS_6half_tEfNS_4arch4Sm90ELb0ELb0ELb0ELb1ELb1ELb0ELb1ELb1ELb0ELb1ELb0ELb0EEENS1_21CollectiveEpilogueFwdINS6_IJSA_NS7_ILi256EEESB_EEES9_SE_SG_Li256ELb1ELb1ELb0ELb0EEENS1_36VarlenDynamicPersistentTileSchedulerILi128ELi96ELi256ELi128ELb0ELb1ELb1ELb0ELb1ELb1EEEEEEEEEvNT_6ParamsE --------------------------
	.section	.nv.constant0._ZN7cutlass13device_kernelIN5flash11enable_sm90INS1_16FlashAttnFwdSm90INS1_25CollectiveMainloopFwdSm90ILi2EN4cute5tupleIJNS5_1CILi1EEES8_S8_EEENS6_IJNS7_ILi128EEENS7_ILi96EEENS7_ILi64EEEEEELi256ENS_6half_tEfNS_4arch4Sm90ELb0ELb0ELb0ELb1ELb1ELb0ELb1ELb1ELb0ELb1ELb0ELb0EEENS1_21CollectiveEpilogueFwdINS6_IJSA_NS7_ILi256EEESB_EEES9_SE_SG_Li256ELb1ELb1ELb0ELb0EEENS1_36VarlenDynamicPersistentTileSchedulerILi128ELi96ELi256ELi128ELb0ELb1ELb1ELb0ELb1ELb1EEEEEEEEEvNT_6ParamsE,"a",@progbits
	.sectionflags	@""
	.align	4
.nv.constant0._ZN7cutlass13device_kernelIN5flash11enable_sm90INS1_16FlashAttnFwdSm90INS1_25CollectiveMainloopFwdSm90ILi2EN4cute5tupleIJNS5_1CILi1EEES8_S8_EEENS6_IJNS7_ILi128EEENS7_ILi96EEENS7_ILi64EEEEEELi256ENS_6half_tEfNS_4arch4Sm90ELb0ELb0ELb0ELb1ELb1ELb0ELb1ELb1ELb0ELb1ELb0ELb0EEENS1_21CollectiveEpilogueFwdINS6_IJSA_NS7_ILi256EEESB_EEES9_SE_SG_Li256ELb1ELb1ELb0ELb0EEENS1_36VarlenDynamicPersistentTileSchedulerILi128ELi96ELi256ELi128ELb0ELb1ELb1ELb0ELb1ELb1EEEEEEEEEvNT_6ParamsE:
	.zero		3840


//--------------------- .nv.constant0._ZN7cutlass13device_kernelIN5flash11enable_sm90INS1_16FlashAttnFwdSm90INS1_25CollectiveMainloopFwdSm90ILi2EN4cute5tupleIJNS5_1CILi1EEES8_S8_EEENS6_IJNS7_ILi128EEENS7_ILi96EEENS7_ILi64EEEEEELi256ENS_6half_tEfNS_4arch4Sm90ELb0ELb0ELb0ELb1ELb1ELb1ELb1ELb1ELb0ELb1ELb0ELb0EEENS1_21CollectiveEpilogueFwdINS6_IJSA_NS7_ILi256EEESB_EEES9_SE_SG_Li256ELb1ELb1ELb0ELb0EEENS1_36VarlenDynamicPersistentTileSchedulerILi128ELi96ELi256ELi128ELb0ELb1ELb1ELb0ELb1ELb1EEEEEEEEEvNT_6ParamsE --------------------------
	.section	.nv.constant0._ZN7cutlass13device_kernelIN5flash11enable_sm90INS1_16FlashAttnFwdSm90INS1_25CollectiveMainloopFwdSm90ILi2EN4cute5tupleIJNS5_1CILi1EEES8_S8_EEENS6_IJNS7_ILi128EEENS7_ILi96EEENS7_ILi64EEEEEELi256ENS_6half_tEfNS_4arch4Sm90ELb0ELb0ELb0ELb1ELb1ELb1ELb1ELb1ELb0ELb1ELb0ELb0EEENS1_21CollectiveEpilogueFwdINS6_IJSA_NS7_ILi256EEESB_EEES9_SE_SG_Li256ELb1ELb1ELb0ELb0EEENS1_36VarlenDynamicPersistentTileSchedulerILi128ELi96ELi256ELi128ELb0ELb1ELb1ELb0ELb1ELb1EEEEEEEEEvNT_6ParamsE,"a",@progbits
	.sectionflags	@""
	.align	4
.nv.constant0._ZN7cutlass13device_kernelIN5flash11enable_sm90INS1_16FlashAttnFwdSm90INS1_25CollectiveMainloopFwdSm90ILi2EN4cute5tupleIJNS5_1CILi1EEES8_S8_EEENS6_IJNS7_ILi128EEENS7_ILi96EEENS7_ILi64EEEEEELi256ENS_6half_tEfNS_4arch4Sm90ELb0ELb0ELb0ELb1ELb1ELb1ELb1ELb1ELb0ELb1ELb0ELb0EEENS1_21CollectiveEpilogueFwdINS6_IJSA_NS7_ILi256EEESB_EEES9_SE_SG_Li256ELb1ELb1ELb0ELb0EEENS1_36VarlenDynamicPersistentTileSchedulerILi128ELi96ELi256ELi128ELb0ELb1ELb1ELb0ELb1ELb1EEEEEEEEEvNT_6ParamsE:
	.zero		3840


//--------------------- .nv.constant0._ZN7cutlass13device_kernelIN5flash11enable_sm90INS1_16FlashAttnFwdSm90INS1_25CollectiveMainloopFwdSm90ILi2EN4cute5tupleIJNS5_1CILi1EEES8_S8_EEENS6_IJNS7_ILi128EEENS7_ILi96EEENS7_ILi64EEEEEELi256ENS_6half_tEfNS_4arch4Sm90ELb0ELb1ELb0ELb0ELb1ELb0ELb0ELb1ELb0ELb1ELb0ELb0EEENS1_21CollectiveEpilogueFwdINS6_IJSA_NS7_ILi256EEESB_EEES9_SE_SG_Li256ELb0ELb1ELb0ELb0EEENS1_30DynamicPersistentTileSchedulerILi256ELi128ELb0ELb1ELb1EEEEEEEEEvNT_6ParamsE --------------------------
	.section	.nv.constant0._ZN7cutlass13device_kernelIN5flash11enable_sm90INS1_16FlashAttnFwdSm90INS1_25CollectiveMainloopFwdSm90ILi2EN4cute5tupleIJNS5_1CILi1EEES8_S8_EEENS6_IJNS7_ILi128EEENS7_ILi96EEENS7_ILi64EEEEEELi256ENS_6half_tEfNS_4arch4Sm90ELb0ELb1ELb0ELb0ELb1ELb0ELb0ELb1ELb0ELb1ELb0ELb0EEENS1_21CollectiveEpilogueFwdINS6_IJSA_NS7_ILi256EEESB_EEES9_SE_SG_Li256ELb0ELb1ELb0ELb0EEENS1_30DynamicPersistentTileSchedulerILi256ELi128ELb0ELb1ELb1EEEEEEEEEvNT_6ParamsE,"a",@progbits
	.sectionflags	@""
	.align	4
.nv.constant0._ZN7cutlass13device_kernelIN5flash11enable_sm90INS1_16FlashAttnFwdSm90INS1_25CollectiveMainloopFwdSm90ILi2EN4cute5tupleIJNS5_1CILi1EEES8_S8_EEENS6_IJNS7_ILi128EEENS7_ILi96EEENS7_ILi64EEEEEELi256ENS_6half_tEfNS_4arch4Sm90ELb0ELb1ELb0ELb0ELb1ELb0ELb0ELb1ELb0ELb1ELb0ELb0EEENS1_21CollectiveEpilogueFwdINS6_IJSA_NS7_ILi256EEESB_EEES9_SE_SG_Li256ELb0ELb1ELb0ELb0EEENS1_30DynamicPersistentTileSchedulerILi256ELi128ELb0ELb1ELb1EEEEEEEEEvNT_6ParamsE:
	.zero		3584


//--------------------- .nv.constant0._ZN7cutlass13device_kernelIN5flash11enable_sm90INS1_16FlashAttnFwdSm90INS1_25CollectiveMainloopFwdSm90ILi2EN4cute5tupleIJNS5_1CILi1EEES8_S8_EEENS6_IJNS7_ILi128EEENS7_ILi96EEENS7_ILi64EEEEEELi256ENS_6half_tEfNS_4arch4Sm90ELb0ELb1ELb0ELb0ELb1ELb0ELb1ELb1ELb0ELb1ELb0ELb0EEENS1_21CollectiveEpilogueFwdINS6_IJSA_NS7_ILi256EEESB_EEES9_SE_SG_Li256ELb0ELb1ELb0ELb0EEENS1_30DynamicPersistentTileSchedulerILi256ELi128ELb0ELb1ELb1EEEEEEEEEvNT_6ParamsE --------------------------
	.section	.nv.constant0._ZN7cutlass13device_kernelIN5flash11enable_sm90INS1_16FlashAttnFwdSm90INS1_25CollectiveMainloopFwdSm90ILi2EN4cute5tupleIJNS5_1CILi1EEES8_S8_EEENS6_IJNS7_ILi128EEENS7_ILi96EEENS7_ILi64EEEEEELi256ENS_6half_tEfNS_4arch4Sm90ELb0ELb1ELb0ELb0ELb1ELb0ELb1ELb1ELb0ELb1ELb0ELb0EEENS1_21CollectiveEpilogueFwdINS6_IJSA_NS7_ILi256EEESB_EEES9_SE_SG_Li256ELb0ELb1ELb0ELb0EEENS1_30DynamicPersistentTileSchedulerILi256ELi128ELb0ELb1ELb1EEEEEEEEEvNT_6ParamsE,"a",@progbits
	.sectionflags	@""
	.align	4
.nv.constant0._ZN7cutlass13device_kernelIN5flash11enable_sm90INS1_16FlashAttnFwdSm90INS1_25CollectiveMainloopFwdSm90ILi2EN4cute5tupleIJNS5_1CILi1EEES8_S8_EEENS6_IJNS7_ILi128EEENS7_ILi96EEENS7_ILi64EEEEEELi256ENS_6half_tEfNS_4arch4Sm90ELb0ELb1ELb0ELb0ELb1ELb0ELb1ELb1ELb0ELb1ELb0ELb0EEENS1_21CollectiveEpilogueFwdINS6_IJSA_NS7_ILi256EEESB_EEES9_SE_SG_Li256ELb0ELb1ELb0ELb0EEENS1_30DynamicPersistentTileSchedulerILi256ELi128ELb0ELb1ELb1EEEEEEEEEvNT_6ParamsE:
	.zero		3840


//--------------------- .nv.constant0._ZN7cutlass13device_kernelIN5flash11enable_sm90INS1_16FlashAttnFwdSm90INS1_25CollectiveMainloopFwdSm90ILi2EN4cute5tupleIJNS5_1CILi1EEES8_S8_EEENS6_IJNS7_ILi128EEENS7_ILi96EEENS7_ILi64EEEEEELi256ENS_6half_tEfNS_4arch4Sm90ELb0ELb1ELb0ELb1ELb1ELb0ELb0ELb1ELb0ELb1ELb0ELb0EEENS1_21CollectiveEpilogueFwdINS6_IJSA_NS7_ILi256EEESB_EEES9_SE_SG_Li256ELb1ELb1ELb0ELb0EEENS1_36VarlenDynamicPersistentTileSchedulerILi128ELi96ELi256ELi128ELb0ELb1ELb1ELb1ELb0ELb1EEEEEEEEEvNT_6ParamsE --------------------------
	.section	.nv.constant0._ZN7cutlass13device_kernelIN5flash11enable_sm90INS1_16FlashAttnFwdSm90INS1_25CollectiveMainloopFwdSm90ILi2EN4cute5tupleIJNS5_1CILi1EEES8_S8_EEENS6_IJNS7_ILi128EEENS7_ILi96EEENS7_ILi64EEEEEELi256ENS_6half_tEfNS_4arch4Sm90ELb0ELb1ELb0ELb1ELb1ELb0ELb0ELb1ELb0ELb1ELb0ELb0EEENS1_21CollectiveEpilogueFwdINS6_IJSA_NS7_ILi256EEESB_EEES9_SE_SG_Li256ELb1ELb1ELb0ELb0EEENS1_36VarlenDynamicPersistentTileSchedulerILi128ELi96ELi256ELi128ELb0ELb1ELb1ELb1ELb0ELb1EEEEEEEEEvNT_6ParamsE,"a",@progbits
	.sectionflags	@""
	.align	4
.nv.constant0._ZN7cutlass13device_kernelIN5flash11enable_sm90INS1_16FlashAttnFwdSm90INS1_25CollectiveMainloopFwdSm90ILi2EN4cute5tupleIJNS5_1CILi1EEES8_S8_EEENS6_IJNS7_ILi128EEENS7_ILi96EEENS7_ILi64EEEEEELi256ENS_6half_tEfNS_4arch4Sm90ELb0ELb1ELb0ELb1ELb1ELb0ELb0ELb1ELb0ELb1ELb0ELb0EEENS1_21CollectiveEpilogueFwdINS6_IJSA_NS7_ILi256EEESB_EEES9_SE_SG_Li256ELb1ELb1ELb0ELb0EEENS1_36VarlenDynamicPersistentTileSchedulerILi128ELi96ELi256ELi128ELb0ELb1ELb1ELb1ELb0ELb1EEEEEEEEEvNT_6ParamsE:
	.zero		3584


//--------------------- .nv.constant0._ZN7cutlass13device_kernelIN5flash11enable_sm90INS1_16FlashAttnFwdSm90INS1_25CollectiveMainloopFwdSm90ILi2EN4cute5tupleIJNS5_1CILi1EEES8_S8_EEENS6_IJNS7_ILi128EEENS7_ILi96EEENS7_ILi64EEEEEELi256ENS_6half_tEfNS_4arch4Sm90ELb0ELb1ELb0ELb1ELb1ELb1ELb0ELb1ELb0ELb1ELb0ELb0EEENS1_21CollectiveEpilogueFwdINS6_IJSA_NS7_ILi256EEESB_EEES9_SE_SG_Li256ELb1ELb1ELb0ELb0EEENS1_36VarlenDynamicPersistentTileSchedulerILi128ELi96ELi256ELi128ELb0ELb1ELb1ELb1ELb0ELb1EEEEEEEEEvNT_6ParamsE --------------------------
	.section	.nv.constant0._ZN7cutlass13device_kernelIN5flash11enable_sm90INS1_16FlashAttnFwdSm90INS1_25CollectiveMainloopFwdSm90ILi2EN4cute5tupleIJNS5_1CILi1EEES8_S8_EEENS6_IJNS7_ILi128EEENS7_ILi96EEENS7_ILi64EEEEEELi256ENS_6half_tEfNS_4arch4Sm90ELb0ELb1ELb0ELb1ELb1ELb1ELb0ELb1ELb0ELb1ELb0ELb0EEENS1_21CollectiveEpilogueFwdINS6_IJSA_NS7_ILi256EEESB_EEES9_SE_SG_Li256ELb1ELb1ELb0ELb0EEENS1_36VarlenDynamicPersistentTileSchedulerILi128ELi96ELi256ELi128ELb0ELb1ELb1ELb1ELb0ELb1EEEEEEEEEvNT_6ParamsE,"a",@progbits
	.sectionflags	@""
	.align	4
.nv.constant0._ZN7cutlass13device_kernelIN5flash11enable_sm90INS1_16FlashAttnFwdSm90INS1_25CollectiveMainloopFwdSm90ILi2EN4cute5tupleIJNS5_1CILi1EEES8_S8_EEENS6_IJNS7_ILi128EEENS7_ILi96EEENS7_ILi64EEEEEELi256ENS_6half_tEfNS_4arch4Sm90ELb0ELb1ELb0ELb1ELb1ELb1ELb0ELb1ELb0ELb1ELb0ELb0EEENS1_21CollectiveEpilogueFwdINS6_IJSA_NS7_ILi256EEESB_EEES9_SE_SG_Li256ELb1ELb1ELb0ELb0EEENS1_36VarlenDynamicPersistentTileSchedulerILi128ELi96ELi256ELi128ELb0ELb1ELb1ELb1ELb0ELb1EEEEEEEEEvNT_6ParamsE:
	.zero		3584


//--------------------- .nv.constant0._ZN7cutlass13device_kernelIN5flash11enable_sm90INS1_16FlashAttnFwdSm90INS1_25CollectiveMainloopFwdSm90ILi2EN4cute5tupleIJNS5_1CILi1EEES8_S8_EEENS6_IJNS7_ILi128EEENS7_ILi96EEENS7_ILi64EEEEEELi256ENS_6half_tEfNS_4arch4Sm90ELb0ELb1ELb0ELb1ELb1ELb0ELb1ELb1ELb0ELb1ELb0ELb0EEENS1_21CollectiveEpilogueFwdINS6_IJSA_NS7_ILi256EEESB_EEES9_SE_SG_Li256ELb1ELb1ELb0ELb0EEENS1_36VarlenDynamicPersistentTileSchedulerILi128ELi96ELi256ELi128ELb0ELb1ELb1ELb1ELb0ELb1EEEEEEEEEvNT_6ParamsE --------------------------
	.section	.nv.constant0._ZN7cutlass13device_kernelIN5flash11enable_sm90INS1_16FlashAttnFwdSm90INS1_25CollectiveMainloopFwdSm90ILi2EN4cute5tupleIJNS5_1CILi1EEES8_S8_EEENS6_IJNS7_ILi128EEENS7_ILi96EEENS7_ILi64EEEEEELi256ENS_6half_tEfNS_4arch4Sm90ELb0ELb1ELb0ELb1ELb1ELb0ELb1ELb1ELb0ELb1ELb0ELb0EEENS1_21CollectiveEpilogueFwdINS6_IJSA_NS7_ILi256EEESB_EEES9_SE_SG_Li256ELb1ELb1ELb0ELb0EEENS1_36VarlenDynamicPersistentTileSchedulerILi128ELi96ELi256ELi128ELb0ELb1ELb1ELb1ELb0ELb1EEEEEEEEEvNT_6ParamsE,"a",@progbits
	.sectionflags	@""
	.align	4
.nv.constant0._ZN7cutlass13device_kernelIN5flash11enable_sm90INS1_16FlashAttnFwdSm90INS1_25CollectiveMainloopFwdSm90ILi2EN4cute5tupleIJNS5_1CILi1EEES8_S8_EEENS6_IJNS7_ILi128EEENS7_ILi96EEENS7_ILi64EEEEEELi256ENS_6half_tEfNS_4arch4Sm90ELb0ELb1ELb0ELb1ELb1ELb0ELb1ELb1ELb0ELb1ELb0ELb0EEENS1_21CollectiveEpilogueFwdINS6_IJSA_NS7_ILi256EEESB_EEES9_SE_SG_Li256ELb1ELb1ELb0ELb0EEENS1_36VarlenDynamicPersistentTileSchedulerILi128ELi96ELi256ELi128ELb0ELb1ELb1ELb1ELb0ELb1EEEEEEEEEvNT_6ParamsE:
	.zero		3840


//--------------------- .nv.constant0._ZN7cutlass13device_kernelIN5flash11enable_sm90INS1_16FlashAttnFwdSm90INS1_25CollectiveMainloopFwdSm90ILi2EN4cute5tupleIJNS5_1CILi1EEES8_S8_EEENS6_IJNS7_ILi128EEENS7_ILi96EEENS7_ILi64EEEEEELi256ENS_6half_tEfNS_4arch4Sm90ELb0ELb1ELb0ELb1ELb1ELb1ELb1ELb1ELb0ELb1ELb0ELb0EEENS1_21CollectiveEpilogueFwdINS6_IJSA_NS7_ILi256EEESB_EEES9_SE_SG_Li256ELb1ELb1ELb0ELb0EEENS1_36VarlenDynamicPersistentTileSchedulerILi128ELi96ELi256ELi128ELb0ELb1ELb1ELb1ELb0ELb1EEEEEEEEEvNT_6ParamsE --------------------------
	.section	.nv.constant0._ZN7cutlass13device_kernelIN5flash11enable_sm90INS1_16FlashAttnFwdSm90INS1_25CollectiveMainloopFwdSm90ILi2EN4cute5tupleIJNS5_1CILi1EEES8_S8_EEENS6_IJNS7_ILi128EEENS7_ILi96EEENS7_ILi64EEEEEELi256ENS_6half_tEfNS_4arch4Sm90ELb0ELb1ELb0ELb1ELb1ELb1ELb1ELb1ELb0ELb1ELb0ELb0EEENS1_21CollectiveEpilogueFwdINS6_IJSA_NS7_ILi256EEESB_EEES9_SE_SG_Li256ELb1ELb1ELb0ELb0EEENS1_36VarlenDynamicPersistentTileSchedulerILi128ELi96ELi256ELi128ELb0ELb1ELb1ELb1ELb0ELb1EEEEEEEEEvNT_6ParamsE,"a",@progbits
	.sectionflags	@""
	.align	4
.nv.constant0._ZN7cutlass13device_kernelIN5flash11enable_sm90INS1_16FlashAttnFwdSm90INS1_25CollectiveMainloopFwdSm90ILi2EN4cute5tupleIJNS5_1CILi1EEES8_S8_EEENS6_IJNS7_ILi128EEENS7_ILi96EEENS7_ILi64EEEEEELi256ENS_6half_tEfNS_4arch4Sm90ELb0ELb1ELb0ELb1ELb1ELb1ELb1ELb1ELb0ELb1ELb0ELb0EEENS1_21CollectiveEpilogueFwdINS6_IJSA_NS7_ILi256EEESB_EEES9_SE_SG_Li256ELb1ELb1ELb0ELb0EEENS1_36VarlenDynamicPersistentTileSchedulerILi128ELi96ELi256ELi128ELb0ELb1ELb1ELb1ELb0ELb1EEEEEEEEEvNT_6ParamsE:
	.zero		3840


//--------------------- .nv.constant0._ZN7cutlass13device_kernelIN5flash11enable_sm90INS1_16FlashAttnFwdSm90INS1_25CollectiveMainloopFwdSm90ILi2EN4cute5tupleIJNS5_1CILi1EEES8_S8_EEENS6_IJNS7_ILi128EEENS7_ILi96EEENS7_ILi64EEEEEELi256ENS_6half_tEfNS_4arch4Sm90ELb1ELb0ELb0ELb0ELb1ELb0ELb0ELb1ELb0ELb1ELb0ELb0EEENS1_21CollectiveEpilogueFwdINS6_IJSA_NS7_ILi256EEESB_EEES9_SE_SG_Li256ELb0ELb1ELb0ELb0EEENS1_30DynamicPersistentTileSchedulerILi256ELi128ELb0ELb1ELb1EEEEEEEEEvNT_6ParamsE --------------------------
	.section	.nv.constant0._ZN7cutlass13device_kernelIN5flash11enable_sm90INS1_16FlashAttnFwdSm90INS1_25CollectiveMainloopFwdSm90ILi2EN4cute5tupleIJNS5_1CILi1EEES8_S8_EEENS6_IJNS7_ILi128EEENS7_ILi96EEENS7_ILi64EEEEEELi256ENS_6half_tEfNS_4arch4Sm90ELb1ELb0ELb0ELb0ELb1ELb0ELb0ELb1ELb0ELb1ELb0ELb0EEENS1_21CollectiveEpilogueFwdINS6_IJSA_NS7_ILi256EEESB_EEES9_SE_SG_Li256ELb0ELb1ELb0ELb0EEENS1_30DynamicPersistentTileSchedulerILi256ELi128ELb0ELb1ELb1EEEEEEEEEvNT_6ParamsE,"a",@progbits
	.sectionflags	@""
	.align	4
.nv.constant0._ZN7cutlass13device_kernelIN5flash11enable_sm90INS1_16FlashAttnFwdSm90INS1_25CollectiveMainloopFwdSm90ILi2EN4cute5tupleIJNS5_1CILi1EEES8_S8_EEENS6_IJNS7_ILi128EEENS7_ILi96EEENS7_ILi64EEEEEELi256ENS_6half_tEfNS_4arch4Sm90ELb1ELb0ELb0ELb0ELb1ELb0ELb0ELb1ELb0ELb1ELb0ELb0EEENS1_21CollectiveEpilogueFwdINS6_IJSA_NS7_ILi256EEESB_EEES9_SE_SG_Li256ELb0ELb1ELb0ELb0EEENS1_30DynamicPersistentTileSchedulerILi256ELi128ELb0ELb1ELb1EEEEEEEEEvNT_6ParamsE:
	.zero		3584


//--------------------- .nv.constant0._ZN7cutlass13device_kernelIN5flash11enable_sm90INS1_16FlashAttnFwdSm90INS1_25CollectiveMainloopFwdSm90ILi2EN4cute5tupleIJNS5_1CILi1EEES8_S8_EEENS6_IJNS7_ILi128EEENS7_ILi96EEENS7_ILi64EEEEEELi256ENS_6half_tEfNS_4arch4Sm90ELb1ELb0ELb0ELb0ELb1ELb0ELb1ELb1ELb0ELb1ELb0ELb0EEENS1_21CollectiveEpilogueFwdINS6_IJSA_NS7_ILi256EEESB_EEES9_SE_SG_Li256ELb0ELb1ELb0ELb0EEENS1_30DynamicPersistentTileSchedulerILi256ELi128ELb0ELb1ELb1EEEEEEEEEvNT_6ParamsE --------------------------
	.section	.nv.constant0._ZN7cutlass13device_kernelIN5flash11enable_sm90INS1_16FlashAttnFwdSm90INS1_25CollectiveMainloopFwdSm90ILi2EN4cute5tupleIJNS5_1CILi1EEES8_S8_EEENS6_IJNS7_ILi128EEENS7_ILi96EEENS7_ILi64EEEEEELi256ENS_6half_tEfNS_4arch4Sm90ELb1ELb0ELb0ELb0ELb1ELb0ELb1ELb1ELb0ELb1ELb0ELb0EEENS1_21CollectiveEpilogueFwdINS6_IJSA_NS7_ILi256EEESB_EEES9_SE_SG_Li256ELb0ELb1ELb0ELb0EEENS1_30DynamicPersistentTileSchedulerILi256ELi128ELb0ELb1ELb1EEEEEEEEEvNT_6ParamsE,"a",@progbits
	.sectionflags	@""
	.align	4
.nv.constant0._ZN7cutlass13device_kernelIN5flash11enable_sm90INS1_16FlashAttnFwdSm90INS1_25CollectiveMainloopFwdSm90ILi2EN4cute5tupleIJNS5_1CILi1EEES8_S8_EEENS6_IJNS7_ILi128EEENS7_ILi96EEENS7_ILi64EEEEEELi256ENS_6half_tEfNS_4arch4Sm90ELb1ELb0ELb0ELb0ELb1ELb0ELb1ELb1ELb0ELb1ELb0ELb0EEENS1_21CollectiveEpilogueFwdINS6_IJSA_NS7_ILi256EEESB_EEES9_SE_SG_Li256ELb0ELb1ELb0ELb0EEENS1_30DynamicPersistentTileSchedulerILi256ELi128ELb0ELb1ELb1EEEEEEEEEvNT_6ParamsE:
	.zero		3840


//--------------------- .nv.constant0._ZN7cutlass13device_kernelIN5flash11enable_sm90INS1_16FlashAttnFwdSm90INS1_25CollectiveMainloopFwdSm90ILi2EN4cute5tupleIJNS5_1CILi1EEES8_S8_EEENS6_IJNS7_ILi128EEENS7_ILi96EEENS7_ILi64EEEEEELi256ENS_6half_tEfNS_4arch4Sm90ELb1ELb0ELb0ELb1ELb1ELb0ELb0ELb1ELb0ELb1ELb0ELb0EEENS1_21CollectiveEpilogueFwdINS6_IJSA_NS7_ILi256EEESB_EEES9_SE_SG_Li256ELb1ELb1ELb0ELb0EEENS1_36VarlenDynamicPersistentTileSchedulerILi128ELi96ELi256ELi128ELb0ELb1ELb1ELb1ELb1ELb1EEEEEEEEEvNT_6ParamsE --------------------------
	.section	.nv.constant0._ZN7cutlass13device_kernelIN5flash11enable_sm90INS1_16FlashAttnFwdSm90INS1_25CollectiveMainloopFwdSm90ILi2EN4cute5tupleIJNS5_1CILi1EEES8_S8_EEENS6_IJNS7_ILi128EEENS7_ILi96EEENS7_ILi64EEEEEELi256ENS_6half_tEfNS_4arch4Sm90ELb1ELb0ELb0ELb1ELb1ELb0ELb0ELb1ELb0ELb1ELb0ELb0EEENS1_21CollectiveEpilogueFwdINS6_IJSA_NS7_ILi256EEESB_EEES9_SE_SG_Li256ELb1ELb1ELb0ELb0EEENS1_36VarlenDynamicPersistentTileSchedulerILi128ELi96ELi256ELi128ELb0ELb1ELb1ELb1ELb1ELb1EEEEEEEEEvNT_6ParamsE,"a",@progbits
	.sectionflags	@""
	.align	4
.nv.constant0._ZN7cutlass13device_kernelIN5flash11enable_sm90INS1_16FlashAttnFwdSm90INS1_25CollectiveMainloopFwdSm90ILi2EN4cute5tupleIJNS5_1CILi1EEES8_S8_EEENS6_IJNS7_ILi128EEENS7_ILi96EEENS7_ILi64EEEEEELi256ENS_6half_tEfNS_4arch4Sm90ELb1ELb0ELb0ELb1ELb1ELb0ELb0ELb1ELb0ELb1ELb0ELb0EEENS1_21CollectiveEpilogueFwdINS6_IJSA_NS7_ILi256EEESB_EEES9_SE_SG_Li256ELb1ELb1ELb0ELb0EEENS1_36VarlenDynamicPersistentTileSchedulerILi128ELi96ELi256ELi128ELb0ELb1ELb1ELb1ELb1ELb1EEEEEEEEEvNT_6ParamsE:
	.zero		3584


//--------------------- .nv.constant0._ZN7cutlass13device_kernelIN5flash11enable_sm90INS1_16FlashAttnFwdSm90INS1_25CollectiveMainloopFwdSm90ILi2EN4cute5tupleIJNS5_1CILi1EEES8_S8_EEENS6_IJNS7_ILi128EEENS7_ILi96EEENS7_ILi64EEEEEELi256ENS_6half_tEfNS_4arch4Sm90ELb1ELb0ELb0ELb1ELb1ELb1ELb0ELb1ELb0ELb1ELb0ELb0EEENS1_21CollectiveEpilogueFwdINS6_IJSA_NS7_ILi256EEESB_EEES9_SE_SG_Li256ELb1ELb1ELb0ELb0EEENS1_36VarlenDynamicPersistentTileSchedulerILi128ELi96ELi256ELi128ELb0ELb1ELb1ELb1ELb1ELb1EEEEEEEEEvNT_6ParamsE --------------------------
	.section	.nv.constant0._ZN7cutlass13device_kernelIN5flash11enable_sm90INS1_16FlashAttnFwdSm90INS1_25CollectiveMainloopFwdSm90ILi2EN4cute5tupleIJNS5_1CILi1EEES8_S8_EEENS6_IJNS7_ILi128EEENS7_ILi96EEENS7_ILi64EEEEEELi256ENS_6half_tEfNS_4arch4Sm90ELb1ELb0ELb0ELb1ELb1ELb1ELb0ELb1ELb0ELb1ELb0ELb0EEENS1_21CollectiveEpilogueFwdINS6_IJSA_NS7_ILi256EEESB_EEES9_SE_SG_Li256ELb1ELb1ELb0ELb0EEENS1_36VarlenDynamicPersistentTileSchedulerILi128ELi96ELi256ELi128ELb0ELb1ELb1ELb1ELb1ELb1EEEEEEEEEvNT_6ParamsE,"a",@progbits
	.sectionflags	@""
	.align	4
.nv.constant0._ZN7cutlass13device_kernelIN5flash11enable_sm90INS1_16FlashAttnFwdSm90INS1_25CollectiveMainloopFwdSm90ILi2EN4cute5tupleIJNS5_1CILi1EEES8_S8_EEENS6_IJNS7_ILi128EEENS7_ILi96EEENS7_ILi64EEEEEELi256ENS_6half_tEfNS_4arch4Sm90ELb1ELb0ELb0ELb1ELb1ELb1ELb0ELb1ELb0ELb1ELb0ELb0EEENS1_21CollectiveEpilogueFwdINS6_IJSA_NS7_ILi256EEESB_EEES9_SE_SG_Li256ELb1ELb1ELb0ELb0EEENS1_36VarlenDynamicPersistentTileSchedulerILi128ELi96ELi256ELi128ELb0ELb1ELb1ELb1ELb1ELb1EEEEEEEEEvNT_6ParamsE:
	.zero		3584


//--------------------- .nv.constant0._ZN7cutlass13device_kernelIN5flash11enable_sm90INS1_16FlashAttnFwdSm90INS1_25CollectiveMainloopFwdSm90ILi2EN4cute5tupleIJNS5_1CILi1EEES8_S8_EEENS6_IJNS7_ILi128EEENS7_ILi96EEENS7_ILi64EEEEEELi256ENS_6half_tEfNS_4arch4Sm90ELb1ELb0ELb0ELb1ELb1ELb0ELb1ELb1ELb0ELb1ELb0ELb0EEENS1_21CollectiveEpilogueFwdINS6_IJSA_NS7_ILi256EEESB_EEES9_SE_SG_Li256ELb1ELb1ELb0ELb0EEENS1_36VarlenDynamicPersistentTileSchedulerILi128ELi96ELi256ELi128ELb0ELb1ELb1ELb1ELb1ELb1EEEEEEEEEvNT_6ParamsE --------------------------
	.section	.nv.constant0._ZN7cutlass13device_kernelIN5flash11enable_sm90INS1_16FlashAttnFwdSm90INS1_25CollectiveMainloopFwdSm90ILi2EN4cute5tupleIJNS5_1CILi1EEES8_S8_EEENS6_IJNS7_ILi128EEENS7_ILi96EEENS7_ILi64EEEEEELi256ENS_6half_tEfNS_4arch4Sm90ELb1ELb0ELb0ELb1ELb1ELb0ELb1ELb1ELb0ELb1ELb0ELb0EEENS1_21CollectiveEpilogueFwdINS6_IJSA_NS7_ILi256EEESB_EEES9_SE_SG_Li256ELb1ELb1ELb0ELb0EEENS1_36VarlenDynamicPersistentTileSchedulerILi128ELi96ELi256ELi128ELb0ELb1ELb1ELb1ELb1ELb1EEEEEEEEEvNT_6ParamsE,"a",@progbits
	.sectionflags	@""
	.align	4
.nv.constant0._ZN7cutlass13device_kernelIN5flash11enable_sm90INS1_16FlashAttnFwdSm90INS1_25CollectiveMainloopFwdSm90ILi2EN4cute5tupleIJNS5_1CILi1EEES8_S8_EEENS6_IJNS7_ILi128EEENS7_ILi96EEENS7_ILi64EEEEEELi256ENS_6half_tEfNS_4arch4Sm90ELb1ELb0ELb0ELb1ELb1ELb0ELb1ELb1ELb0ELb1ELb0ELb0EEENS1_21CollectiveEpilogueFwdINS6_IJSA_NS7_ILi256EEESB_EEES9_SE_SG_Li256ELb1ELb1ELb0ELb0EEENS1_36VarlenDynamicPersistentTileSchedulerILi128ELi96ELi256ELi128ELb0ELb1ELb1ELb1ELb1ELb1EEEEEEEEEvNT_6ParamsE:
	.zero		3840


//--------------------- .nv.constant0._ZN7cutlass13device_kernelIN5flash11enable_sm90INS1_16FlashAttnFwdSm90INS1_25CollectiveMainloopFwdSm90ILi2EN4cute5tupleIJNS5_1CILi1EEES8_S8_EEENS6_IJNS7_ILi128EEENS7_ILi96EEENS7_ILi64EEEEEELi256ENS_6half_tEfNS_4arch4Sm90ELb1ELb0ELb0ELb1ELb1ELb1ELb1ELb1ELb0ELb1ELb0ELb0EEENS1_21CollectiveEpilogueFwdINS6_IJSA_NS7_ILi256EEESB_EEES9_SE_SG_Li256ELb1ELb1ELb0ELb0EEENS1_36VarlenDynamicPersistentTileSchedulerILi128ELi96ELi256ELi128ELb0ELb1ELb1ELb1ELb1ELb1EEEEEEEEEvNT_6ParamsE --------------------------
	.section	.nv.constant0._ZN7cutlass13device_kernelIN5flash11enable_sm90INS1_16FlashAttnFwdSm90INS1_25CollectiveMainloopFwdSm90ILi2EN4cute5tupleIJNS5_1CILi1EEES8_S8_EEENS6_IJNS7_ILi128EEENS7_ILi96EEENS7_ILi64EEEEEELi256ENS_6half_tEfNS_4arch4Sm90ELb1ELb0ELb0ELb1ELb1ELb1ELb1ELb1ELb0ELb1ELb0ELb0EEENS1_21CollectiveEpilogueFwdINS6_IJSA_NS7_ILi256EEESB_EEES9_SE_SG_Li256ELb1ELb1ELb0ELb0EEENS1_36VarlenDynamicPersistentTileSchedulerILi128ELi96ELi256ELi128ELb0ELb1ELb1ELb1ELb1ELb1EEEEEEEEEvNT_6ParamsE,"a",@progbits
	.sectionflags	@""
	.align	4
.nv.constant0._ZN7cutlass13device_kernelIN5flash11enable_sm90INS1_16FlashAttnFwdSm90INS1_25CollectiveMainloopFwdSm90ILi2EN4cute5tupleIJNS5_1CILi1EEES8_S8_EEENS6_IJNS7_ILi128EEENS7_ILi96EEENS7_ILi64EEEEEELi256ENS_6half_tEfNS_4arch4Sm90ELb1ELb0ELb0ELb1ELb1ELb1ELb1ELb1ELb0ELb1ELb0ELb0EEENS1_21CollectiveEpilogueFwdINS6_IJSA_NS7_ILi256EEESB_EEES9_SE_SG_Li256ELb1ELb1ELb0ELb0EEENS1_36VarlenDynamicPersistentTileSchedulerILi128ELi96ELi256ELi128ELb0ELb1ELb1ELb1ELb1ELb1EEEEEEEEEvNT_6ParamsE:
	.zero		3840


//--------------------- SYMBOLS --------------------------

	.type		.nv.reservedSmem.offset0,@object
	.size		.nv.reservedSmem.offset0,0x4
